// auto-generated by cutlass_sweep.conv — config: {"arch": "sm_100", "cluster_m": 1, "cluster_n": 1, "conv_kind": "dgrad", "dtype": "bf16", "ndim": 3, "tile_k": 64, "tile_m": 128, "tile_n": 128}
#include "cutlass/cutlass.h"
#include "cute/tensor.hpp"
#include "cutlass/kernel_hardware_info.hpp"
#include "cutlass/conv/convolution.h"
#include "cutlass/conv/dispatch_policy.hpp"
#include "cutlass/conv/collective/collective_builder.hpp"
#include "cutlass/conv/kernel/conv_universal.hpp"
#include "cutlass/conv/device/conv_universal_adapter.hpp"
#include "cutlass/epilogue/collective/collective_builder.hpp"

using namespace cute;
using Elem = cutlass::bfloat16_t;
using Acc  = float;
using LayoutAB = cutlass::layout::TensorNDHWC;
using LayoutC  = cutlass::layout::TensorNDHWC;
constexpr auto ConvOp = cutlass::conv::Operator::kDgrad;
using TileShape    = Shape<_128, _128, Shape<_64>>;
using ClusterShape = Shape<_1, _1, _1>;

using CollectiveEpilogue = typename cutlass::epilogue::collective::CollectiveBuilder<
    cutlass::arch::Sm100, cutlass::arch::OpClassTensorOp,
    TileShape, ClusterShape,
    cutlass::epilogue::collective::EpilogueTileAuto,
    Acc, Acc,
    Elem, LayoutC, 128 / cutlass::sizeof_bits<Elem>::value,
    Elem, LayoutC, 128 / cutlass::sizeof_bits<Elem>::value,
    cutlass::epilogue::collective::EpilogueScheduleAuto
  >::CollectiveOp;

using CollectiveMainloop = typename cutlass::conv::collective::CollectiveBuilder<
    cutlass::arch::Sm100, cutlass::arch::OpClassTensorOp, ConvOp,
    Elem, LayoutAB, 128 / cutlass::sizeof_bits<Elem>::value,
    Elem, LayoutAB, 128 / cutlass::sizeof_bits<Elem>::value,
    Acc,
    TileShape, ClusterShape,
    cutlass::conv::collective::StageCountAutoCarveout<
        static_cast<int>(sizeof(typename CollectiveEpilogue::SharedStorage))>,
    cutlass::conv::collective::KernelScheduleAuto
  >::CollectiveOp;

using ProblemShape = cutlass::conv::ConvProblemShape<
    ConvOp, CollectiveMainloop::DispatchPolicy::NumSpatialDimensions>;
using ConvKernel = cutlass::conv::kernel::ConvUniversal<
    ProblemShape, CollectiveMainloop, CollectiveEpilogue>;
using Conv = cutlass::conv::device::ConvUniversalAdapter<ConvKernel>;

auto* _anchor = &cutlass::device_kernel<ConvKernel>;


// ===== COMPILED SASS (sm_100a) =====

	.target	sm_100a

	.elftype	@"ET_EXEC"


//--------------------- .note.nv.tkinfo           --------------------------
	.section	.note.nv.tkinfo,"",@"SHT_NOTE"
	.sectionflags	@"SHF_NOTE_NV_TKINFO"
	.tkinfo
        /*0018*/ 	.word	0x00000002
        /*0030*/ 	.string	""
        /*0030*/ 	.string	"ptxas"
        /*0030*/ 	.string	"Cuda compilation tools, release 13.0, V13.0.88"
        /*0030*/ 	.string	"Build cuda_13.0.r13.0/compiler.36424714_0"
        /*0030*/ 	.string	"-arch sm_100a -m 64 "



//--------------------- .note.nv.cuinfo           --------------------------
	.section	.note.nv.cuinfo,"",@"SHT_NOTE"
	.sectionflags	@"SHF_NOTE_NV_CUINFO"
        /*0018*/ 	.short	0x0002
        /*001a*/ 	.short	0x0064
        /*001c*/ 	.short	0x0082
	.zero		2


//--------------------- .nv.info                  --------------------------
	.section	.nv.info,"",@"SHT_CUDA_INFO"
	.align	4


	//----- nvinfo : EIATTR_REGCOUNT
	.align		4
        /*0000*/ 	.byte	0x04, 0x2f
        /*0002*/ 	.short	(.L_19 - .L_18)
	.align		4
.L_18:
        /*0004*/ 	.word	index@(_ZN7cutlass13device_kernelINS_4conv6kernel13ConvUniversalINS1_16ConvProblemShapeILNS1_8OperatorE1ELi3EEENS1_10collective14CollectiveConvINS1_47MainloopSm100TmaUmmaWarpSpecializedImplicitGemmILS5_1ELi6ELi3ELi1ELi2EN4cute5tupleIJNSA_1CILi1EEESD_SD_EEEEENSB_IJNSC_ILi128EEESG_NSB_IJNSC_ILi64EEEEEEEEENS_10bfloat16_tESK_NSA_8TiledMMAINSA_8MMA_AtomIJNSA_20SM100_MMA_F16BF16_SSISK_SK_fLi128ELi128ELNSA_4UMMA5MajorE0ELSP_1ELNSO_7ScaleInE0ELSQ_0EEEEEENSA_6LayoutISE_NSB_IJNSC_ILi0EEESU_SU_EEEEENSB_IJNSA_10UnderscoreESX_SX_EEEEENS7_6detail27Sm100ImplicitGemmTileTraitsINSA_20SM90_TMA_LOAD_IM2COLENSA_14ComposedLayoutINSA_7SwizzleILi3ELi4ELi3EEENSA_18smem_ptr_flag_bitsILi16EEENST_INSB_IJNSC_ILi8EEESH_EEENSB_IJSH_SD_EEEEEEEvEENS11_INSA_13SM90_TMA_LOADENS13_IS15_S17_NST_INSB_IJSH_S18_EEENSB_IJSD_SH_EEEEEEEvEEEENS_8epilogue10collective18CollectiveEpilogueINS1L_23Sm100TmaWarpSpecializedILi4ELi2ELi32ELb1ELb0EEEJSJ_NSB_IJNST_ISG_SD_EENST_INSC_ILi32EEESD_EEEEESK_NSB_IJNSB_IJllllEEESD_SU_EEESK_S1V_NS1L_6fusion15FusionCallbacksIS1P_NS1W_17LinearCombinationISK_fSK_fLNS_15FloatRoundStyleE2EEESJ_S1T_JEEENSA_5SM1004TMEM4LOAD26SM100_TMEM_LOAD_32dp32b32xES12_NS13_INS14_ILi2ELi4ELi3EEES17_NST_INSB_IJS18_S1R_EEENSB_IJS1R_SD_EEEEEEENSA_39AutoVectorizingCopyWithAssumedAlignmentILi128EEENSA_21SM90_TMA_STORE_IM2COLES2A_S2C_S2C_EEEvvEEEEvNT_6ParamsE)
        /*0008*/ 	.word	0x0000006a


	//----- nvinfo : EIATTR_FRAME_SIZE
	.align		4
.L_19:
        /*000c*/ 	.byte	0x04, 0x11
        /*000e*/ 	.short	(.L_21 - .L_20)
	.align		4
.L_20:
        /*0010*/ 	.word	index@($__internal_2_$__cuda_sm10x_tcgen05_guardrail_trap_unallocated_columns_being_dealloced)
        /*0014*/ 	.word	0x00000008


	//----- nvinfo : EIATTR_FRAME_SIZE
	.align		4
.L_21:
        /*0018*/ 	.byte	0x04, 0x11
        /*001a*/ 	.short	(.L_23 - .L_22)
	.align		4
.L_22:
        /*001c*/ 	.word	index@($__internal_1_$__cuda_sm10x_tcgen05_guardrail_trap_phase_invalid_during_alloc)
        /*0020*/ 	.word	0x00000008


	//----- nvinfo : EIATTR_FRAME_SIZE
	.align		4
.L_23:
        /*0024*/ 	.byte	0x04, 0x11
        /*0026*/ 	.short	(.L_25 - .L_24)
	.align		4
.L_24:
        /*0028*/ 	.word	index@($__internal_0_$__cuda_sm10x_tcgen05_guardrail_trap_col_being_dealloced_not_returned_by_alloc)
        /*002c*/ 	.word	0x00000008


	//----- nvinfo : EIATTR_FRAME_SIZE
	.align		4
.L_25:
        /*0030*/ 	.byte	0x04, 0x11
        /*0032*/ 	.short	(.L_27 - .L_26)
	.align		4
.L_26:
        /*0034*/ 	.word	index@(_ZN7cutlass13device_kernelINS_4conv6kernel13ConvUniversalINS1_16ConvProblemShapeILNS1_8OperatorE1ELi3EEENS1_10collective14CollectiveConvINS1_47MainloopSm100TmaUmmaWarpSpecializedImplicitGemmILS5_1ELi6ELi3ELi1ELi2EN4cute5tupleIJNSA_1CILi1EEESD_SD_EEEEENSB_IJNSC_ILi128EEESG_NSB_IJNSC_ILi64EEEEEEEEENS_10bfloat16_tESK_NSA_8TiledMMAINSA_8MMA_AtomIJNSA_20SM100_MMA_F16BF16_SSISK_SK_fLi128ELi128ELNSA_4UMMA5MajorE0ELSP_1ELNSO_7ScaleInE0ELSQ_0EEEEEENSA_6LayoutISE_NSB_IJNSC_ILi0EEESU_SU_EEEEENSB_IJNSA_10UnderscoreESX_SX_EEEEENS7_6detail27Sm100ImplicitGemmTileTraitsINSA_20SM90_TMA_LOAD_IM2COLENSA_14ComposedLayoutINSA_7SwizzleILi3ELi4ELi3EEENSA_18smem_ptr_flag_bitsILi16EEENST_INSB_IJNSC_ILi8EEESH_EEENSB_IJSH_SD_EEEEEEEvEENS11_INSA_13SM90_TMA_LOADENS13_IS15_S17_NST_INSB_IJSH_S18_EEENSB_IJSD_SH_EEEEEEEvEEEENS_8epilogue10collective18CollectiveEpilogueINS1L_23Sm100TmaWarpSpecializedILi4ELi2ELi32ELb1ELb0EEEJSJ_NSB_IJNST_ISG_SD_EENST_INSC_ILi32EEESD_EEEEESK_NSB_IJNSB_IJllllEEESD_SU_EEESK_S1V_NS1L_6fusion15FusionCallbacksIS1P_NS1W_17LinearCombinationISK_fSK_fLNS_15FloatRoundStyleE2EEESJ_S1T_JEEENSA_5SM1004TMEM4LOAD26SM100_TMEM_LOAD_32dp32b32xES12_NS13_INS14_ILi2ELi4ELi3EEES17_NST_INSB_IJS18_S1R_EEENSB_IJS1R_SD_EEEEEEENSA_39AutoVectorizingCopyWithAssumedAlignmentILi128EEENSA_21SM90_TMA_STORE_IM2COLES2A_S2C_S2C_EEEvvEEEEvNT_6ParamsE)
        /*0038*/ 	.word	0x00000008


	//----- nvinfo : EIATTR_MIN_STACK_SIZE
	.align		4
.L_27:
        /*003c*/ 	.byte	0x04, 0x12
        /*003e*/ 	.short	(.L_29 - .L_28)
	.align		4
.L_28:
        /*0040*/ 	.word	index@(_ZN7cutlass13device_kernelINS_4conv6kernel13ConvUniversalINS1_16ConvProblemShapeILNS1_8OperatorE1ELi3EEENS1_10collective14CollectiveConvINS1_47MainloopSm100TmaUmmaWarpSpecializedImplicitGemmILS5_1ELi6ELi3ELi1ELi2EN4cute5tupleIJNSA_1CILi1EEESD_SD_EEEEENSB_IJNSC_ILi128EEESG_NSB_IJNSC_ILi64EEEEEEEEENS_10bfloat16_tESK_NSA_8TiledMMAINSA_8MMA_AtomIJNSA_20SM100_MMA_F16BF16_SSISK_SK_fLi128ELi128ELNSA_4UMMA5MajorE0ELSP_1ELNSO_7ScaleInE0ELSQ_0EEEEEENSA_6LayoutISE_NSB_IJNSC_ILi0EEESU_SU_EEEEENSB_IJNSA_10UnderscoreESX_SX_EEEEENS7_6detail27Sm100ImplicitGemmTileTraitsINSA_20SM90_TMA_LOAD_IM2COLENSA_14ComposedLayoutINSA_7SwizzleILi3ELi4ELi3EEENSA_18smem_ptr_flag_bitsILi16EEENST_INSB_IJNSC_ILi8EEESH_EEENSB_IJSH_SD_EEEEEEEvEENS11_INSA_13SM90_TMA_LOADENS13_IS15_S17_NST_INSB_IJSH_S18_EEENSB_IJSD_SH_EEEEEEEvEEEENS_8epilogue10collective18CollectiveEpilogueINS1L_23Sm100TmaWarpSpecializedILi4ELi2ELi32ELb1ELb0EEEJSJ_NSB_IJNST_ISG_SD_EENST_INSC_ILi32EEESD_EEEEESK_NSB_IJNSB_IJllllEEESD_SU_EEESK_S1V_NS1L_6fusion15FusionCallbacksIS1P_NS1W_17LinearCombinationISK_fSK_fLNS_15FloatRoundStyleE2EEESJ_S1T_JEEENSA_5SM1004TMEM4LOAD26SM100_TMEM_LOAD_32dp32b32xES12_NS13_INS14_ILi2ELi4ELi3EEES17_NST_INSB_IJS18_S1R_EEENSB_IJS1R_SD_EEEEEEENSA_39AutoVectorizingCopyWithAssumedAlignmentILi128EEENSA_21SM90_TMA_STORE_IM2COLES2A_S2C_S2C_EEEvvEEEEvNT_6ParamsE)
        /*0044*/ 	.word	0x00000008
.L_29:


//--------------------- .nv.compat                --------------------------
	.section	.nv.compat,"",@"SHT_CUDA_COMPAT_INFO"
	.align	4
        /*0000*/ 	.byte	0x02, 0x09, 0x01, 0x00, 0x02, 0x02, 0x02, 0x00, 0x02, 0x05, 0x05, 0x00, 0x03, 0x07, 0x01, 0x01
        /*0010*/ 	.byte	0x02, 0x03, 0x01, 0x00, 0x02, 0x06, 0x01, 0x00, 0x04, 0x0b, 0x08, 0x00, 0x09, 0x00, 0x00, 0x00
        /*0020*/ 	.byte	0x00, 0x00, 0x00, 0x00


//--------------------- .nv.info._ZN7cutlass13device_kernelINS_4conv6kernel13ConvUniversalINS1_16ConvProblemShapeILNS1_8OperatorE1ELi3EEENS1_10collective14CollectiveConvINS1_47MainloopSm100TmaUmmaWarpSpecializedImplicitGemmILS5_1ELi6ELi3ELi1ELi2EN4cute5tupleIJNSA_1CILi1EEESD_SD_EEEEENSB_IJNSC_ILi128EEESG_NSB_IJNSC_ILi64EEEEEEEEENS_10bfloat16_tESK_NSA_8TiledMMAINSA_8MMA_AtomIJNSA_20SM100_MMA_F16BF16_SSISK_SK_fLi128ELi128ELNSA_4UMMA5MajorE0ELSP_1ELNSO_7ScaleInE0ELSQ_0EEEEEENSA_6LayoutISE_NSB_IJNSC_ILi0EEESU_SU_EEEEENSB_IJNSA_10UnderscoreESX_SX_EEEEENS7_6detail27Sm100ImplicitGemmTileTraitsINSA_20SM90_TMA_LOAD_IM2COLENSA_14ComposedLayoutINSA_7SwizzleILi3ELi4ELi3EEENSA_18smem_ptr_flag_bitsILi16EEENST_INSB_IJNSC_ILi8EEESH_EEENSB_IJSH_SD_EEEEEEEvEENS11_INSA_13SM90_TMA_LOADENS13_IS15_S17_NST_INSB_IJSH_S18_EEENSB_IJSD_SH_EEEEEEEvEEEENS_8epilogue10collective18CollectiveEpilogueINS1L_23Sm100TmaWarpSpecializedILi4ELi2ELi32ELb1ELb0EEEJSJ_NSB_IJNST_ISG_SD_EENST_INSC_ILi32EEESD_EEEEESK_NSB_IJNSB_IJllllEEESD_SU_EEESK_S1V_NS1L_6fusion15FusionCallbacksIS1P_NS1W_17LinearCombinationISK_fSK_fLNS_15FloatRoundStyleE2EEESJ_S1T_JEEENSA_5SM1004TMEM4LOAD26SM100_TMEM_LOAD_32dp32b32xES12_NS13_INS14_ILi2ELi4ELi3EEES17_NST_INSB_IJS18_S1R_EEENSB_IJS1R_SD_EEEEEEENSA_39AutoVectorizingCopyWithAssumedAlignmentILi128EEENSA_21SM90_TMA_STORE_IM2COLES2A_S2C_S2C_EEEvvEEEEvNT_6ParamsE --------------------------
	.section	.nv.info._ZN7cutlass13device_kernelINS_4conv6kernel13ConvUniversalINS1_16ConvProblemShapeILNS1_8OperatorE1ELi3EEENS1_10collective14CollectiveConvINS1_47MainloopSm100TmaUmmaWarpSpecializedImplicitGemmILS5_1ELi6ELi3ELi1ELi2EN4cute5tupleIJNSA_1CILi1EEESD_SD_EEEEENSB_IJNSC_ILi128EEESG_NSB_IJNSC_ILi64EEEEEEEEENS_10bfloat16_tESK_NSA_8TiledMMAINSA_8MMA_AtomIJNSA_20SM100_MMA_F16BF16_SSISK_SK_fLi128ELi128ELNSA_4UMMA5MajorE0ELSP_1ELNSO_7ScaleInE0ELSQ_0EEEEEENSA_6LayoutISE_NSB_IJNSC_ILi0EEESU_SU_EEEEENSB_IJNSA_10UnderscoreESX_SX_EEEEENS7_6detail27Sm100ImplicitGemmTileTraitsINSA_20SM90_TMA_LOAD_IM2COLENSA_14ComposedLayoutINSA_7SwizzleILi3ELi4ELi3EEENSA_18smem_ptr_flag_bitsILi16EEENST_INSB_IJNSC_ILi8EEESH_EEENSB_IJSH_SD_EEEEEEEvEENS11_INSA_13SM90_TMA_LOADENS13_IS15_S17_NST_INSB_IJSH_S18_EEENSB_IJSD_SH_EEEEEEEvEEEENS_8epilogue10collective18CollectiveEpilogueINS1L_23Sm100TmaWarpSpecializedILi4ELi2ELi32ELb1ELb0EEEJSJ_NSB_IJNST_ISG_SD_EENST_INSC_ILi32EEESD_EEEEESK_NSB_IJNSB_IJllllEEESD_SU_EEESK_S1V_NS1L_6fusion15FusionCallbacksIS1P_NS1W_17LinearCombinationISK_fSK_fLNS_15FloatRoundStyleE2EEESJ_S1T_JEEENSA_5SM1004TMEM4LOAD26SM100_TMEM_LOAD_32dp32b32xES12_NS13_INS14_ILi2ELi4ELi3EEES17_NST_INSB_IJS18_S1R_EEENSB_IJS1R_SD_EEEEEEENSA_39AutoVectorizingCopyWithAssumedAlignmentILi128EEENSA_21SM90_TMA_STORE_IM2COLES2A_S2C_S2C_EEEvvEEEEvNT_6ParamsE,"",@"SHT_CUDA_INFO"
	.sectionflags	@""
	.align	4


	//----- nvinfo : EIATTR_CUDA_API_VERSION
	.align		4
        /*0000*/ 	.byte	0x04, 0x37
        /*0002*/ 	.short	(.L_31 - .L_30)
.L_30:
        /*0004*/ 	.word	0x00000082


	//----- nvinfo : EIATTR_KPARAM_INFO
	.align		4
.L_31:
        /*0008*/ 	.byte	0x04, 0x17
        /*000a*/ 	.short	(.L_33 - .L_32)
.L_32:
        /*000c*/ 	.word	0x00000000
        /*0010*/ 	.short	0x0000
        /*0012*/ 	.short	0x0000
        /*0014*/ 	.byte	0x00, 0xf0, 0x01, 0x24


	//----- nvinfo : EIATTR_AT_ENTRY_FRAGMENTS
	.align		4
.L_33:
        /*0018*/ 	.byte	0x04, 0x4f
        /*001a*/ 	.short	(.L_35 - .L_34)


	//   ....[0]....
.L_34:
        /*001c*/ 	.word	0x00000006


	//----- nvinfo : EIATTR_RESERVED_SMEM_USED
	.align		4
.L_35:
        /*0020*/ 	.byte	0x01, 0x41
	.zero		2


	//----- nvinfo : EIATTR_SPARSE_MMA_MASK
	.align		4
        /*0024*/ 	.byte	0x03, 0x50
        /*0026*/ 	.short	0x0000


	//----- nvinfo : EIATTR_TCGEN05_1CTA_USED
	.align		4
        /*0028*/ 	.byte	0x01, 0x51
	.zero		2


	//----- nvinfo : EIATTR_MAXREG_COUNT
	.align		4
        /*002c*/ 	.byte	0x03, 0x1b
        /*002e*/ 	.short	0x00ff


	//----- nvinfo : EIATTR_NUM_BARRIERS
	.align		4
        /*0030*/ 	.byte	0x02, 0x4c
        /*0032*/ 	.byte	0x07
	.zero		1


	//----- nvinfo : EIATTR_EXTERNS
	.align		4
        /*0034*/ 	.byte	0x04, 0x0f
        /*0036*/ 	.short	(.L_37 - .L_36)


	//   ....[0]....
	.align		4
.L_36:
        /*0038*/ 	.word	index@(__assertfail)


	//----- nvinfo : EIATTR_MERCURY_ISA_VERSION
	.align		4
.L_37:
        /*003c*/ 	.byte	0x03, 0x5f
        /*003e*/ 	.short	0x0101


	//----- nvinfo : EIATTR_INT_WARP_WIDE_INSTR_OFFSETS
	.align		4
        /*0040*/ 	.byte	0x04, 0x31
        /*0042*/ 	.short	(.L_39 - .L_38)


	//   ....[0]....
.L_38:
        /*0044*/ 	.word	0x00003e40


	//   ....[1]....
        /*0048*/ 	.word	0x00003e60


	//   ....[2]....
        /*004c*/ 	.word	0x00003e90


	//   ....[3]....
        /*0050*/ 	.word	0x00004c20


	//   ....[4]....
        /*0054*/ 	.word	0x00004c90


	//   ....[5]....
        /*0058*/ 	.word	0x00004da0


	//   ....[6]....
        /*005c*/ 	.word	0x00004e20


	//   ....[7]....
        /*0060*/ 	.word	0x00004f20


	//   ....[8]....
        /*0064*/ 	.word	0x00004fc0


	//   ....[9]....
        /*0068*/ 	.word	0x000050b0


	//   ....[10]....
        /*006c*/ 	.word	0x000051b0


	//----- nvinfo : EIATTR_COOP_GROUP_MASK_REGIDS
	.align		4
.L_39:
        /*0070*/ 	.byte	0x04, 0x29
        /*0072*/ 	.short	(.L_41 - .L_40)


	//   ....[0]....
.L_40:
        /*0074*/ 	.word	0xffffffff


	//   ....[1]....
        /*0078*/ 	.word	0xffffffff


	//   ....[2]....
        /*007c*/ 	.word	0xffffffff


	//   ....[3]....
        /*0080*/ 	.word	0xffffffff


	//   ....[4]....
        /*0084*/ 	.word	0xffffffff


	//   ....[5]....
        /*0088*/ 	.word	0xffffffff


	//   ....[6]....
        /*008c*/ 	.word	0xffffffff


	//   ....[7]....
        /*0090*/ 	.word	0xffffffff


	//   ....[8]....
        /*0094*/ 	.word	0xffffffff


	//   ....[9]....
        /*0098*/ 	.word	0xffffffff


	//   ....[10]....
        /*009c*/ 	.word	0xffffffff


	//   ....[11]....
        /*00a0*/ 	.word	0xffffffff


	//----- nvinfo : EIATTR_COOP_GROUP_INSTR_OFFSETS
	.align		4
.L_41:
        /*00a4*/ 	.byte	0x04, 0x28
        /*00a6*/ 	.short	(.L_43 - .L_42)


	//   ....[0]....
.L_42:
        /*00a8*/ 	.word	0x00000090


	//   ....[1]....
        /*00ac*/ 	.word	0x00000500


	//   ....[2]....
        /*00b0*/ 	.word	0x000006b0


	//   ....[3]....
        /*00b4*/ 	.word	0x00000850


	//   ....[4]....
        /*00b8*/ 	.word	0x00000950


	//   ....[5]....
        /*00bc*/ 	.word	0x00000aa0


	//   ....[6]....
        /*00c0*/ 	.word	0x000023e0


	//   ....[7]....
        /*00c4*/ 	.word	0x00003180


	//   ....[8]....
        /*00c8*/ 	.word	0x00003390


	//   ....[9]....
        /*00cc*/ 	.word	0x000033c0


	//   ....[10]....
        /*00d0*/ 	.word	0x00003d20


	//   ....[11]....
        /*00d4*/ 	.word	0x00003f60


	//----- nvinfo : EIATTR_VRC_CTA_INIT_COUNT
	.align		4
.L_43:
        /*00d8*/ 	.byte	0x02, 0x4a
        /*00da*/ 	.byte	0x80
	.zero		1


	//----- nvinfo : EIATTR_SYSCALL_OFFSETS
	.align		4
        /*00dc*/ 	.byte	0x04, 0x46
        /*00de*/ 	.short	(.L_45 - .L_44)


	//   ....[0]....
.L_44:
        /*00e0*/ 	.word	0x00005dc0


	//   ....[1]....
        /*00e4*/ 	.word	0x00005eb0


	//   ....[2]....
        /*00e8*/ 	.word	0x00006880


	//   ....[3]....
        /*00ec*/ 	.word	0x00007530


	//   ....[4]....
        /*00f0*/ 	.word	0x000081b0


	//   ....[5]....
        /*00f4*/ 	.word	0x00008e20


	//----- nvinfo : EIATTR_MBARRIER_INSTR_OFFSETS
	.align		4
.L_45:
        /*00f8*/ 	.byte	0x04, 0x39
        /*00fa*/ 	.short	(.L_47 - .L_46)


	//   ....[0]....
.L_46:
        /*00fc*/ 	.word	0x000005e0
        /*0100*/ 	.word	0x000000ff
        /*0104*/ 	.word	0x00000000
        /*0108*/ 	.short	0x0100
        /*010a*/ 	.byte	0x04
	.zero		1


	//   ....[1]....
        /*010c*/ 	.word	0x000005f0
        /*0110*/ 	.word	0x000000ff
        /*0114*/ 	.word	0x00000030
        /*0118*/ 	.short	0x0100
        /*011a*/ 	.byte	0x04
	.zero		1


	//   ....[2]....
        /*011c*/ 	.word	0x00000600
        /*0120*/ 	.word	0x000000ff
        /*0124*/ 	.word	0x00000008
        /*0128*/ 	.short	0x0100
        /*012a*/ 	.byte	0x04
	.zero		1


	//   ....[3]....
        /*012c*/ 	.word	0x00000610
        /*0130*/ 	.word	0x000000ff
        /*0134*/ 	.word	0x00000038
        /*0138*/ 	.short	0x0100
        /*013a*/ 	.byte	0x04
	.zero		1


	//   ....[4]....
        /*013c*/ 	.word	0x00000620
        /*0140*/ 	.word	0x000000ff
        /*0144*/ 	.word	0x00000010
        /*0148*/ 	.short	0x0100
        /*014a*/ 	.byte	0x04
	.zero		1


	//   ....[5]....
        /*014c*/ 	.word	0x00000630
        /*0150*/ 	.word	0x000000ff
        /*0154*/ 	.word	0x00000040
        /*0158*/ 	.short	0x0100
        /*015a*/ 	.byte	0x04
	.zero		1


	//   ....[6]....
        /*015c*/ 	.word	0x00000640
        /*0160*/ 	.word	0x000000ff
        /*0164*/ 	.word	0x00000018
        /*0168*/ 	.short	0x0100
        /*016a*/ 	.byte	0x04
	.zero		1


	//   ....[7]....
        /*016c*/ 	.word	0x00000650
        /*0170*/ 	.word	0x000000ff
        /*0174*/ 	.word	0x00000048
        /*0178*/ 	.short	0x0100
        /*017a*/ 	.byte	0x04
	.zero		1


	//   ....[8]....
        /*017c*/ 	.word	0x00000660
        /*0180*/ 	.word	0x000000ff
        /*0184*/ 	.word	0x00000020
        /*0188*/ 	.short	0x0100
        /*018a*/ 	.byte	0x04
	.zero		1


	//   ....[9]....
        /*018c*/ 	.word	0x00000670
        /*0190*/ 	.word	0x000000ff
        /*0194*/ 	.word	0x00000050
        /*0198*/ 	.short	0x0100
        /*019a*/ 	.byte	0x04
	.zero		1


	//   ....[10]....
        /*019c*/ 	.word	0x00000680
        /*01a0*/ 	.word	0x000000ff
        /*01a4*/ 	.word	0x00000028
        /*01a8*/ 	.short	0x0100
        /*01aa*/ 	.byte	0x04
	.zero		1


	//   ....[11]....
        /*01ac*/ 	.word	0x00000690
        /*01b0*/ 	.word	0x000000ff
        /*01b4*/ 	.word	0x00000058
        /*01b8*/ 	.short	0x0100
        /*01ba*/ 	.byte	0x04
	.zero		1


	//   ....[12]....
        /*01bc*/ 	.word	0x000007c0
        /*01c0*/ 	.word	0x000000ff
        /*01c4*/ 	.word	0x00000060
        /*01c8*/ 	.short	0x0100
        /*01ca*/ 	.byte	0x04
	.zero		1


	//   ....[13]....
        /*01cc*/ 	.word	0x000007d0
        /*01d0*/ 	.word	0x000000ff
        /*01d4*/ 	.word	0x00000080
        /*01d8*/ 	.short	0x0100
        /*01da*/ 	.byte	0x04
	.zero		1


	//   ....[14]....
        /*01dc*/ 	.word	0x000007e0
        /*01e0*/ 	.word	0x000000ff
        /*01e4*/ 	.word	0x00000068
        /*01e8*/ 	.short	0x0100
        /*01ea*/ 	.byte	0x04
	.zero		1


	//   ....[15]....
        /*01ec*/ 	.word	0x000007f0
        /*01f0*/ 	.word	0x000000ff
        /*01f4*/ 	.word	0x00000088
        /*01f8*/ 	.short	0x0100
        /*01fa*/ 	.byte	0x04
	.zero		1


	//   ....[16]....
        /*01fc*/ 	.word	0x00000800
        /*0200*/ 	.word	0x000000ff
        /*0204*/ 	.word	0x00000070
        /*0208*/ 	.short	0x0100
        /*020a*/ 	.byte	0x04
	.zero		1


	//   ....[17]....
        /*020c*/ 	.word	0x00000810
        /*0210*/ 	.word	0x000000ff
        /*0214*/ 	.word	0x00000090
        /*0218*/ 	.short	0x0100
        /*021a*/ 	.byte	0x04
	.zero		1


	//   ....[18]....
        /*021c*/ 	.word	0x00000820
        /*0220*/ 	.word	0x000000ff
        /*0224*/ 	.word	0x00000078
        /*0228*/ 	.short	0x0100
        /*022a*/ 	.byte	0x04
	.zero		1


	//   ....[19]....
        /*022c*/ 	.word	0x00000830
        /*0230*/ 	.word	0x000000ff
        /*0234*/ 	.word	0x00000098
        /*0238*/ 	.short	0x0100
        /*023a*/ 	.byte	0x04
	.zero		1


	//   ....[20]....
        /*023c*/ 	.word	0x00000920
        /*0240*/ 	.word	0x000000ff
        /*0244*/ 	.word	0x000000a0
        /*0248*/ 	.short	0x0100
        /*024a*/ 	.byte	0x06
	.zero		1


	//   ....[21]....
        /*024c*/ 	.word	0x00000930
        /*0250*/ 	.word	0x000000ff
        /*0254*/ 	.word	0x000000a8
        /*0258*/ 	.short	0x0100
        /*025a*/ 	.byte	0x06
	.zero		1


	//   ....[22]....
        /*025c*/ 	.word	0x00000a70
        /*0260*/ 	.word	0x000000ff
        /*0264*/ 	.word	0x000000b0
        /*0268*/ 	.short	0x0100
        /*026a*/ 	.byte	0x06
	.zero		1


	//   ....[23]....
        /*026c*/ 	.word	0x00000a80
        /*0270*/ 	.word	0x000000ff
        /*0274*/ 	.word	0x000000b8
        /*0278*/ 	.short	0x0100
        /*027a*/ 	.byte	0x06
	.zero		1


	//   ....[24]....
        /*027c*/ 	.word	0x00000bd0
        /*0280*/ 	.word	0x000000ff
        /*0284*/ 	.word	0x000000c0
        /*0288*/ 	.short	0x0100
        /*028a*/ 	.byte	0x04
	.zero		1


	//   ....[25]....
        /*028c*/ 	.word	0x00000be0
        /*0290*/ 	.word	0x000000ff
        /*0294*/ 	.word	0x000000d0
        /*0298*/ 	.short	0x0100
        /*029a*/ 	.byte	0x04
	.zero		1


	//   ....[26]....
        /*029c*/ 	.word	0x00000bf0
        /*02a0*/ 	.word	0x000000ff
        /*02a4*/ 	.word	0x000000c8
        /*02a8*/ 	.short	0x0100
        /*02aa*/ 	.byte	0x04
	.zero		1


	//   ....[27]....
        /*02ac*/ 	.word	0x00000c00
        /*02b0*/ 	.word	0x000000ff
        /*02b4*/ 	.word	0x000000d8
        /*02b8*/ 	.short	0x0100
        /*02ba*/ 	.byte	0x04
	.zero		1


	//   ....[28]....
        /*02bc*/ 	.word	0x00001580
        /*02c0*/ 	.word	0x000000ff
        /*02c4*/ 	.word	0x00000030
        /*02c8*/ 	.short	0x010a
        /*02ca*/ 	.byte	0x04
	.zero		1


	//   ....[29]....
        /*02cc*/ 	.word	0x000018a0
        /*02d0*/ 	.word	0x000000ff
        /*02d4*/ 	.word	0x00000030
        /*02d8*/ 	.short	0x010a
        /*02da*/ 	.byte	0x11
	.zero		1


	//   ....[30]....
        /*02dc*/ 	.word	0x00001a10
        /*02e0*/ 	.word	0x000000ff
        /*02e4*/ 	.word	0x00000030
        /*02e8*/ 	.short	0x010a
        /*02ea*/ 	.byte	0x08
	.zero		1


	//   ....[31]....
        /*02ec*/ 	.word	0x00001c90
        /*02f0*/ 	.word	0x000000ff
        /*02f4*/ 	.word	0x000000a8
        /*02f8*/ 	.short	0x0101
        /*02fa*/ 	.byte	0x2d
	.zero		1


	//   ....[32]....
        /*02fc*/ 	.word	0x00001cc0
        /*0300*/ 	.word	0x000000ff
        /*0304*/ 	.word	0x00000030
        /*0308*/ 	.short	0x010a
        /*030a*/ 	.byte	0x04
	.zero		1


	//   ....[33]....
        /*030c*/ 	.word	0x00001fb0
        /*0310*/ 	.word	0x000000ff
        /*0314*/ 	.word	0x00000030
        /*0318*/ 	.short	0x010a
        /*031a*/ 	.byte	0x09
	.zero		1


	//   ....[34]....
        /*031c*/ 	.word	0x00002120
        /*0320*/ 	.word	0x000000ff
        /*0324*/ 	.word	0x00000030
        /*0328*/ 	.short	0x010a
        /*032a*/ 	.byte	0x08
	.zero		1


	//   ....[35]....
        /*032c*/ 	.word	0x000023f0
        /*0330*/ 	.word	0x000000ff
        /*0334*/ 	.word	0x000000b0
        /*0338*/ 	.short	0x010a
        /*033a*/ 	.byte	0x2d
	.zero		1


	//   ....[36]....
        /*033c*/ 	.word	0x000024b0
        /*0340*/ 	.word	0x000000ff
        /*0344*/ 	.word	0x00000000
        /*0348*/ 	.short	0x0101
        /*034a*/ 	.byte	0x04
	.zero		1


	//   ....[37]....
        /*034c*/ 	.word	0x00002ab0
        /*0350*/ 	.word	0x000000ff
        /*0354*/ 	.word	0x00000000
        /*0358*/ 	.short	0x010a
        /*035a*/ 	.byte	0x04
	.zero		1


	//   ....[38]....
        /*035c*/ 	.word	0x00002b50
        /*0360*/ 	.word	0x000000ff
        /*0364*/ 	.word	0x00000000
        /*0368*/ 	.short	0x010a
        /*036a*/ 	.byte	0x05
	.zero		1


	//   ....[39]....
        /*036c*/ 	.word	0x00002bf0
        /*0370*/ 	.word	0x000000ff
        /*0374*/ 	.word	0x00000000
        /*0378*/ 	.short	0x010a
        /*037a*/ 	.byte	0x05
	.zero		1


	//   ....[40]....
        /*037c*/ 	.word	0x00002c90
        /*0380*/ 	.word	0x000000ff
        /*0384*/ 	.word	0x00000000
        /*0388*/ 	.short	0x010a
        /*038a*/ 	.byte	0x05
	.zero		1


	//   ....[41]....
        /*038c*/ 	.word	0x00002d30
        /*0390*/ 	.word	0x000000ff
        /*0394*/ 	.word	0x00000000
        /*0398*/ 	.short	0x010a
        /*039a*/ 	.byte	0x05
	.zero		1


	//   ....[42]....
        /*039c*/ 	.word	0x00002de0
        /*03a0*/ 	.word	0x00000000
        /*03a4*/ 	.word	0x00000000
        /*03a8*/ 	.short	0x010a
        /*03aa*/ 	.byte	0xff
	.zero		1


	//   ....[43]....
        /*03ac*/ 	.word	0x00002f30
        /*03b0*/ 	.word	0x000000ff
        /*03b4*/ 	.word	0x000000b8
        /*03b8*/ 	.short	0x010a
        /*03ba*/ 	.byte	0x04
	.zero		1


	//   ....[44]....
        /*03bc*/ 	.word	0x00002fd0
        /*03c0*/ 	.word	0x000000ff
        /*03c4*/ 	.word	0x000000b0
        /*03c8*/ 	.short	0x010a
        /*03ca*/ 	.byte	0x04
	.zero		1


	//   ....[45]....
        /*03cc*/ 	.word	0x00003070
        /*03d0*/ 	.word	0x000000ff
        /*03d4*/ 	.word	0x00000000
        /*03d8*/ 	.short	0x0101
        /*03da*/ 	.byte	0x05
	.zero		1


	//   ....[46]....
        /*03dc*/ 	.word	0x000030b0
        /*03e0*/ 	.word	0x000000ff
        /*03e4*/ 	.word	0x000000b8
        /*03e8*/ 	.short	0x0106
        /*03ea*/ 	.byte	0x04
	.zero		1


	//   ....[47]....
        /*03ec*/ 	.word	0x000030f0
        /*03f0*/ 	.word	0x00000000
        /*03f4*/ 	.word	0x000000b8
        /*03f8*/ 	.short	0x010a
        /*03fa*/ 	.byte	0xff
	.zero		1


	//   ....[48]....
        /*03fc*/ 	.word	0x00003660
        /*0400*/ 	.word	0x000000ff
        /*0404*/ 	.word	0x000000b0
        /*0408*/ 	.short	0x010a
        /*040a*/ 	.byte	0x14
	.zero		1


	//   ....[49]....
        /*040c*/ 	.word	0x00003710
        /*0410*/ 	.word	0x000000ff
        /*0414*/ 	.word	0x00000000
        /*0418*/ 	.short	0x0101
        /*041a*/ 	.byte	0x19
	.zero		1


	//   ....[50]....
        /*041c*/ 	.word	0x00003720
        /*0420*/ 	.word	0x000000ff
        /*0424*/ 	.word	0x000000d0
        /*0428*/ 	.short	0x010a
        /*042a*/ 	.byte	0x18
	.zero		1


	//   ....[51]....
        /*042c*/ 	.word	0x000037d0
        /*0430*/ 	.word	0x000000ff
        /*0434*/ 	.word	0x00000000
        /*0438*/ 	.short	0x010a
        /*043a*/ 	.byte	0x04
	.zero		1


	//   ....[52]....
        /*043c*/ 	.word	0x00003820
        /*0440*/ 	.word	0x000000ff
        /*0444*/ 	.word	0x00000000
        /*0448*/ 	.short	0x010a
        /*044a*/ 	.byte	0x12
	.zero		1


	//   ....[53]....
        /*044c*/ 	.word	0x00003970
        /*0450*/ 	.word	0x000000ff
        /*0454*/ 	.word	0x00000000
        /*0458*/ 	.short	0x010a
        /*045a*/ 	.byte	0x05
	.zero		1


	//   ....[54]....
        /*045c*/ 	.word	0x00003c70
        /*0460*/ 	.word	0x000000ff
        /*0464*/ 	.word	0x00000000
        /*0468*/ 	.short	0x010a
        /*046a*/ 	.byte	0x04
	.zero		1


	//   ....[55]....
        /*046c*/ 	.word	0x00003d00
        /*0470*/ 	.word	0x000000ff
        /*0474*/ 	.word	0x00000000
        /*0478*/ 	.short	0x010a
        /*047a*/ 	.byte	0x04
	.zero		1


	//   ....[56]....
        /*047c*/ 	.word	0x000042d0
        /*0480*/ 	.word	0x000000ff
        /*0484*/ 	.word	0x000000b0
        /*0488*/ 	.short	0x010a
        /*048a*/ 	.byte	0x14
	.zero		1


	//   ....[57]....
        /*048c*/ 	.word	0x00004370
        /*0490*/ 	.word	0x000000ff
        /*0494*/ 	.word	0x00000000
        /*0498*/ 	.short	0x0101
        /*049a*/ 	.byte	0x2f
	.zero		1


	//   ....[58]....
        /*049c*/ 	.word	0x000048c0
        /*04a0*/ 	.word	0x000000ff
        /*04a4*/ 	.word	0x000000a8
        /*04a8*/ 	.short	0x010a
        /*04aa*/ 	.byte	0x14
	.zero		1


	//   ....[59]....
        /*04ac*/ 	.word	0x00004a60
        /*04b0*/ 	.word	0x000000ff
        /*04b4*/ 	.word	0x00000080
        /*04b8*/ 	.short	0x010a
        /*04ba*/ 	.byte	0x14
	.zero		1


	//   ....[60]....
        /*04bc*/ 	.word	0x00004d30
        /*04c0*/ 	.word	0x000000ff
        /*04c4*/ 	.word	0x00000060
        /*04c8*/ 	.short	0x010b
        /*04ca*/ 	.byte	0x14
	.zero		1


	//   ....[61]....
        /*04cc*/ 	.word	0x00004d40
        /*04d0*/ 	.word	0x000000ff
        /*04d4*/ 	.word	0x00000000
        /*04d8*/ 	.short	0x0101
        /*04da*/ 	.byte	0x35
	.zero		1


	//   ....[62]....
        /*04dc*/ 	.word	0x00004d60
        /*04e0*/ 	.word	0x000000ff
        /*04e4*/ 	.word	0x00000088
        /*04e8*/ 	.short	0x010a
        /*04ea*/ 	.byte	0x14
	.zero		1


	//   ....[63]....
        /*04ec*/ 	.word	0x00004eb0
        /*04f0*/ 	.word	0x000000ff
        /*04f4*/ 	.word	0x00000068
        /*04f8*/ 	.short	0x010b
        /*04fa*/ 	.byte	0x14
	.zero		1


	//   ....[64]....
        /*04fc*/ 	.word	0x00004ec0
        /*0500*/ 	.word	0x000000ff
        /*0504*/ 	.word	0x00000000
        /*0508*/ 	.short	0x0101
        /*050a*/ 	.byte	0x32
	.zero		1


	//   ....[65]....
        /*050c*/ 	.word	0x00004ee0
        /*0510*/ 	.word	0x000000ff
        /*0514*/ 	.word	0x00000090
        /*0518*/ 	.short	0x010a
        /*051a*/ 	.byte	0x14
	.zero		1


	//   ....[66]....
        /*051c*/ 	.word	0x00005050
        /*0520*/ 	.word	0x000000ff
        /*0524*/ 	.word	0x00000070
        /*0528*/ 	.short	0x010b
        /*052a*/ 	.byte	0x14
	.zero		1


	//   ....[67]....
        /*052c*/ 	.word	0x00005060
        /*0530*/ 	.word	0x000000ff
        /*0534*/ 	.word	0x00000000
        /*0538*/ 	.short	0x0101
        /*053a*/ 	.byte	0x31
	.zero		1


	//   ....[68]....
        /*053c*/ 	.word	0x00005070
        /*0540*/ 	.word	0x000000ff
        /*0544*/ 	.word	0x00000098
        /*0548*/ 	.short	0x010a
        /*054a*/ 	.byte	0x14
	.zero		1


	//   ....[69]....
        /*054c*/ 	.word	0x00005220
        /*0550*/ 	.word	0x000000ff
        /*0554*/ 	.word	0x00000078
        /*0558*/ 	.short	0x010b
        /*055a*/ 	.byte	0x14
	.zero		1


	//   ....[70]....
        /*055c*/ 	.word	0x00005230
        /*0560*/ 	.word	0x000000ff
        /*0564*/ 	.word	0x00000000
        /*0568*/ 	.short	0x0101
        /*056a*/ 	.byte	0x30
	.zero		1


	//   ....[71]....
        /*056c*/ 	.word	0x00005260
        /*0570*/ 	.word	0x000000ff
        /*0574*/ 	.word	0x00000080
        /*0578*/ 	.short	0x010a
        /*057a*/ 	.byte	0x14
	.zero		1


	//   ....[72]....
        /*057c*/ 	.word	0x00005280
        /*0580*/ 	.word	0x000000ff
        /*0584*/ 	.word	0x00000088
        /*0588*/ 	.short	0x010a
        /*058a*/ 	.byte	0x14
	.zero		1


	//   ....[73]....
        /*058c*/ 	.word	0x000052a0
        /*0590*/ 	.word	0x000000ff
        /*0594*/ 	.word	0x00000090
        /*0598*/ 	.short	0x010a
        /*059a*/ 	.byte	0x14
	.zero		1


	//   ....[74]....
        /*059c*/ 	.word	0x000052e0
        /*05a0*/ 	.word	0x00000000
        /*05a4*/ 	.word	0x00000098
        /*05a8*/ 	.short	0x010a
        /*05aa*/ 	.byte	0xff
	.zero		1


	//   ....[75]....
        /*05ac*/ 	.word	0x00005660
        /*05b0*/ 	.word	0x000000ff
        /*05b4*/ 	.word	0x000000b0
        /*05b8*/ 	.short	0x010a
        /*05ba*/ 	.byte	0x31
	.zero		1


	//   ....[76]....
        /*05bc*/ 	.word	0x00005730
        /*05c0*/ 	.word	0x000000ff
        /*05c4*/ 	.word	0x00000000
        /*05c8*/ 	.short	0x0101
        /*05ca*/ 	.byte	0x04
	.zero		1


	//   ....[77]....
        /*05cc*/ 	.word	0x000063b0
        /*05d0*/ 	.word	0x000000ff
        /*05d4*/ 	.word	0x00000060
        /*05d8*/ 	.short	0x010a
        /*05da*/ 	.byte	0x31
	.zero		1


	//   ....[78]....
        /*05dc*/ 	.word	0x00006460
        /*05e0*/ 	.word	0x00000038
        /*05e4*/ 	.word	0x000000c0
        /*05e8*/ 	.short	0x010a
        /*05ea*/ 	.byte	0xff
	.zero		1


	//   ....[79]....
        /*05ec*/ 	.word	0x00006670
        /*05f0*/ 	.word	0x000000ff
        /*05f4*/ 	.word	0x00000060
        /*05f8*/ 	.short	0x010a
        /*05fa*/ 	.byte	0x31
	.zero		1


	//   ....[80]....
        /*05fc*/ 	.word	0x00006760
        /*0600*/ 	.word	0x00000038
        /*0604*/ 	.word	0x000000c0
        /*0608*/ 	.short	0x010a
        /*060a*/ 	.byte	0xff
	.zero		1


	//   ....[81]....
        /*060c*/ 	.word	0x00007260
        /*0610*/ 	.word	0x00000000
        /*0614*/ 	.word	0x00000000
        /*0618*/ 	.short	0x0101
        /*061a*/ 	.byte	0xff
	.zero		1


	//   ....[82]....
        /*061c*/ 	.word	0x00007270
        /*0620*/ 	.word	0x00000002
        /*0624*/ 	.word	0x00000060
        /*0628*/ 	.short	0x010a
        /*062a*/ 	.byte	0xff
	.zero		1


	//   ....[83]....
        /*062c*/ 	.word	0x00007350
        /*0630*/ 	.word	0x00000002
        /*0634*/ 	.word	0x00000060
        /*0638*/ 	.short	0x010a
        /*063a*/ 	.byte	0xff
	.zero		1


	//   ....[84]....
        /*063c*/ 	.word	0x00007ee0
        /*0640*/ 	.word	0x00000000
        /*0644*/ 	.word	0x00000000
        /*0648*/ 	.short	0x0101
        /*064a*/ 	.byte	0xff
	.zero		1


	//   ....[85]....
        /*064c*/ 	.word	0x00007f00
        /*0650*/ 	.word	0x00000006
        /*0654*/ 	.word	0x00000060
        /*0658*/ 	.short	0x010a
        /*065a*/ 	.byte	0xff
	.zero		1


	//   ....[86]....
        /*065c*/ 	.word	0x00007fd0
        /*0660*/ 	.word	0x00000006
        /*0664*/ 	.word	0x00000060
        /*0668*/ 	.short	0x010a
        /*066a*/ 	.byte	0xff
	.zero		1


	//   ....[87]....
        /*066c*/ 	.word	0x00008b50
        /*0670*/ 	.word	0x00000000
        /*0674*/ 	.word	0x00000000
        /*0678*/ 	.short	0x0101
        /*067a*/ 	.byte	0xff
	.zero		1


	//   ....[88]....
        /*067c*/ 	.word	0x00008b70
        /*0680*/ 	.word	0x00000002
        /*0684*/ 	.word	0x00000060
        /*0688*/ 	.short	0x010a
        /*068a*/ 	.byte	0xff
	.zero		1


	//   ....[89]....
        /*068c*/ 	.word	0x00008c40
        /*0690*/ 	.word	0x00000002
        /*0694*/ 	.word	0x00000060
        /*0698*/ 	.short	0x010a
        /*069a*/ 	.byte	0xff
	.zero		1


	//   ....[90]....
        /*069c*/ 	.word	0x00009060
        /*06a0*/ 	.word	0x000000ff
        /*06a4*/ 	.word	0x00000000
        /*06a8*/ 	.short	0x0101
        /*06aa*/ 	.byte	0x04
	.zero		1


	//   ....[91]....
        /*06ac*/ 	.word	0x00009830
        /*06b0*/ 	.word	0x00000000
        /*06b4*/ 	.word	0x00000000
        /*06b8*/ 	.short	0x0101
        /*06ba*/ 	.byte	0xff
	.zero		1


	//   ....[92]....
        /*06bc*/ 	.word	0x00009ab0
        /*06c0*/ 	.word	0x000000ff
        /*06c4*/ 	.word	0x00000000
        /*06c8*/ 	.short	0x0101
        /*06ca*/ 	.byte	0x04
	.zero		1


	//   ....[93]....
        /*06cc*/ 	.word	0x00009ae0
        /*06d0*/ 	.word	0x00000000
        /*06d4*/ 	.word	0x00000030
        /*06d8*/ 	.short	0x010a
        /*06da*/ 	.byte	0xff
	.zero		1


	//   ....[94]....
        /*06dc*/ 	.word	0x00009b40
        /*06e0*/ 	.word	0x00000000
        /*06e4*/ 	.word	0x00000030
        /*06e8*/ 	.short	0x010a
        /*06ea*/ 	.byte	0xff
	.zero		1


	//   ....[95]....
        /*06ec*/ 	.word	0x00009ba0
        /*06f0*/ 	.word	0x00000000
        /*06f4*/ 	.word	0x000000b0
        /*06f8*/ 	.short	0x010a
        /*06fa*/ 	.byte	0xff
	.zero		1


	//   ....[96]....
        /*06fc*/ 	.word	0x00009c00
        /*0700*/ 	.word	0x00000000
        /*0704*/ 	.word	0x00000000
        /*0708*/ 	.short	0x010a
        /*070a*/ 	.byte	0xff
	.zero		1


	//   ....[97]....
        /*070c*/ 	.word	0x00009c60
        /*0710*/ 	.word	0x00000000
        /*0714*/ 	.word	0x00000000
        /*0718*/ 	.short	0x010a
        /*071a*/ 	.byte	0xff
	.zero		1


	//   ....[98]....
        /*071c*/ 	.word	0x00009cc0
        /*0720*/ 	.word	0x00000000
        /*0724*/ 	.word	0x00000000
        /*0728*/ 	.short	0x010a
        /*072a*/ 	.byte	0xff
	.zero		1


	//   ....[99]....
        /*072c*/ 	.word	0x00009d20
        /*0730*/ 	.word	0x00000000
        /*0734*/ 	.word	0x00000000
        /*0738*/ 	.short	0x010a
        /*073a*/ 	.byte	0xff
	.zero		1


	//   ....[100]....
        /*073c*/ 	.word	0x00009d80
        /*0740*/ 	.word	0x00000000
        /*0744*/ 	.word	0x00000000
        /*0748*/ 	.short	0x010a
        /*074a*/ 	.byte	0xff
	.zero		1


	//   ....[101]....
        /*074c*/ 	.word	0x00009de0
        /*0750*/ 	.word	0x00000004
        /*0754*/ 	.word	0x000000b8
        /*0758*/ 	.short	0x010a
        /*075a*/ 	.byte	0xff
	.zero		1


	//   ....[102]....
        /*075c*/ 	.word	0x00009e40
        /*0760*/ 	.word	0x00000004
        /*0764*/ 	.word	0x000000b0
        /*0768*/ 	.short	0x010a
        /*076a*/ 	.byte	0xff
	.zero		1


	//   ....[103]....
        /*076c*/ 	.word	0x00009ea0
        /*0770*/ 	.word	0x00000000
        /*0774*/ 	.word	0x000000b0
        /*0778*/ 	.short	0x010a
        /*077a*/ 	.byte	0xff
	.zero		1


	//   ....[104]....
        /*077c*/ 	.word	0x00009f00
        /*0780*/ 	.word	0x00000004
        /*0784*/ 	.word	0x000000d0
        /*0788*/ 	.short	0x010a
        /*078a*/ 	.byte	0xff
	.zero		1


	//   ....[105]....
        /*078c*/ 	.word	0x00009f60
        /*0790*/ 	.word	0x00000000
        /*0794*/ 	.word	0x00000000
        /*0798*/ 	.short	0x010a
        /*079a*/ 	.byte	0xff
	.zero		1


	//   ....[106]....
        /*079c*/ 	.word	0x00009fc0
        /*07a0*/ 	.word	0x00000000
        /*07a4*/ 	.word	0x00000000
        /*07a8*/ 	.short	0x010a
        /*07aa*/ 	.byte	0xff
	.zero		1


	//   ....[107]....
        /*07ac*/ 	.word	0x0000a020
        /*07b0*/ 	.word	0x00000000
        /*07b4*/ 	.word	0x00000000
        /*07b8*/ 	.short	0x010a
        /*07ba*/ 	.byte	0xff
	.zero		1


	//   ....[108]....
        /*07bc*/ 	.word	0x0000a080
        /*07c0*/ 	.word	0x00000000
        /*07c4*/ 	.word	0x000000b0
        /*07c8*/ 	.short	0x010a
        /*07ca*/ 	.byte	0xff
	.zero		1


	//   ....[109]....
        /*07cc*/ 	.word	0x0000a0e0
        /*07d0*/ 	.word	0x00000000
        /*07d4*/ 	.word	0x000000a8
        /*07d8*/ 	.short	0x010a
        /*07da*/ 	.byte	0xff
	.zero		1


	//   ....[110]....
        /*07dc*/ 	.word	0x0000a140
        /*07e0*/ 	.word	0x00000002
        /*07e4*/ 	.word	0x00000080
        /*07e8*/ 	.short	0x010a
        /*07ea*/ 	.byte	0xff
	.zero		1


	//   ....[111]....
        /*07ec*/ 	.word	0x0000a1a0
        /*07f0*/ 	.word	0x00000002
        /*07f4*/ 	.word	0x00000088
        /*07f8*/ 	.short	0x010a
        /*07fa*/ 	.byte	0xff
	.zero		1


	//   ....[112]....
        /*07fc*/ 	.word	0x0000a200
        /*0800*/ 	.word	0x00000002
        /*0804*/ 	.word	0x00000090
        /*0808*/ 	.short	0x010a
        /*080a*/ 	.byte	0xff
	.zero		1


	//   ....[113]....
        /*080c*/ 	.word	0x0000a260
        /*0810*/ 	.word	0x00000000
        /*0814*/ 	.word	0x00000098
        /*0818*/ 	.short	0x010a
        /*081a*/ 	.byte	0xff
	.zero		1


	//   ....[114]....
        /*081c*/ 	.word	0x0000a2c0
        /*0820*/ 	.word	0x00000000
        /*0824*/ 	.word	0x00000080
        /*0828*/ 	.short	0x010a
        /*082a*/ 	.byte	0xff
	.zero		1


	//   ....[115]....
        /*082c*/ 	.word	0x0000a320
        /*0830*/ 	.word	0x00000000
        /*0834*/ 	.word	0x00000088
        /*0838*/ 	.short	0x010a
        /*083a*/ 	.byte	0xff
	.zero		1


	//   ....[116]....
        /*083c*/ 	.word	0x0000a380
        /*0840*/ 	.word	0x00000000
        /*0844*/ 	.word	0x00000090
        /*0848*/ 	.short	0x010a
        /*084a*/ 	.byte	0xff
	.zero		1


	//   ....[117]....
        /*084c*/ 	.word	0x0000a3e0
        /*0850*/ 	.word	0x00000000
        /*0854*/ 	.word	0x000000b0
        /*0858*/ 	.short	0x010a
        /*085a*/ 	.byte	0xff
	.zero		1


	//   ....[118]....
        /*085c*/ 	.word	0x0000a440
        /*0860*/ 	.word	0x00000002
        /*0864*/ 	.word	0x00000060
        /*0868*/ 	.short	0x010a
        /*086a*/ 	.byte	0xff
	.zero		1


	//   ....[119]....
        /*086c*/ 	.word	0x0000a490
        /*0870*/ 	.word	0x00000038
        /*0874*/ 	.word	0x000000c0
        /*0878*/ 	.short	0x010a
        /*087a*/ 	.byte	0xff
	.zero		1


	//   ....[120]....
        /*087c*/ 	.word	0x0000a4e0
        /*0880*/ 	.word	0x00000002
        /*0884*/ 	.word	0x00000060
        /*0888*/ 	.short	0x010a
        /*088a*/ 	.byte	0xff
	.zero		1


	//   ....[121]....
        /*088c*/ 	.word	0x0000a530
        /*0890*/ 	.word	0x00000006
        /*0894*/ 	.word	0x00000060
        /*0898*/ 	.short	0x010a
        /*089a*/ 	.byte	0xff
	.zero		1


	//   ....[122]....
        /*089c*/ 	.word	0x0000a580
        /*08a0*/ 	.word	0x00000002
        /*08a4*/ 	.word	0x00000060
        /*08a8*/ 	.short	0x010a
        /*08aa*/ 	.byte	0xff
	.zero		1


	//----- nvinfo : EIATTR_NUM_MBARRIERS
	.align		4
.L_47:
        /*08ac*/ 	.byte	0x03, 0x38
        /*08ae*/ 	.short	0x001c


	//----- nvinfo : EIATTR_EXIT_INSTR_OFFSETS
	.align		4
        /*08b0*/ 	.byte	0x04, 0x1c
        /*08b2*/ 	.short	(.L_49 - .L_48)


	//   ....[0]....
.L_48:
        /*08b4*/ 	.word	0x00002e10


	//   ....[1]....
        /*08b8*/ 	.word	0x000030c0


	//   ....[2]....
        /*08bc*/ 	.word	0x00003120


	//   ....[3]....
        /*08c0*/ 	.word	0x00003f70


	//   ....[4]....
        /*08c4*/ 	.word	0x00005310


	//   ....[5]....
        /*08c8*/ 	.word	0x00005350


	//   ....[6]....
        /*08cc*/ 	.word	0x00009990


	//   ....[7]....
        /*08d0*/ 	.word	0x00009a10


	//   ....[8]....
        /*08d4*/ 	.word	0x00009a40


	//   ....[9]....
        /*08d8*/ 	.word	0x00009ac0


	//----- nvinfo : EIATTR_MAX_THREADS
	.align		4
.L_49:
        /*08dc*/ 	.byte	0x04, 0x05
        /*08de*/ 	.short	(.L_51 - .L_50)
.L_50:
        /*08e0*/ 	.word	0x00000100
        /*08e4*/ 	.word	0x00000001
        /*08e8*/ 	.word	0x00000001


	//----- nvinfo : EIATTR_CRS_STACK_SIZE
	.align		4
.L_51:
        /*08ec*/ 	.byte	0x04, 0x1e
        /*08ee*/ 	.short	(.L_53 - .L_52)
.L_52:
        /*08f0*/ 	.word	0x00000000


	//----- nvinfo : EIATTR_CBANK_PARAM_SIZE
	.align		4
.L_53:
        /*08f4*/ 	.byte	0x03, 0x19
        /*08f6*/ 	.short	0x0900


	//----- nvinfo : EIATTR_PARAM_CBANK
	.align		4
        /*08f8*/ 	.byte	0x04, 0x0a
        /*08fa*/ 	.short	(.L_55 - .L_54)
	.align		4
.L_54:
        /*08fc*/ 	.word	index@(.nv.constant0._ZN7cutlass13device_kernelINS_4conv6kernel13ConvUniversalINS1_16ConvProblemShapeILNS1_8OperatorE1ELi3EEENS1_10collective14CollectiveConvINS1_47MainloopSm100TmaUmmaWarpSpecializedImplicitGemmILS5_1ELi6ELi3ELi1ELi2EN4cute5tupleIJNSA_1CILi1EEESD_SD_EEEEENSB_IJNSC_ILi128EEESG_NSB_IJNSC_ILi64EEEEEEEEENS_10bfloat16_tESK_NSA_8TiledMMAINSA_8MMA_AtomIJNSA_20SM100_MMA_F16BF16_SSISK_SK_fLi128ELi128ELNSA_4UMMA5MajorE0ELSP_1ELNSO_7ScaleInE0ELSQ_0EEEEEENSA_6LayoutISE_NSB_IJNSC_ILi0EEESU_SU_EEEEENSB_IJNSA_10UnderscoreESX_SX_EEEEENS7_6detail27Sm100ImplicitGemmTileTraitsINSA_20SM90_TMA_LOAD_IM2COLENSA_14ComposedLayoutINSA_7SwizzleILi3ELi4ELi3EEENSA_18smem_ptr_flag_bitsILi16EEENST_INSB_IJNSC_ILi8EEESH_EEENSB_IJSH_SD_EEEEEEEvEENS11_INSA_13SM90_TMA_LOADENS13_IS15_S17_NST_INSB_IJSH_S18_EEENSB_IJSD_SH_EEEEEEEvEEEENS_8epilogue10collective18CollectiveEpilogueINS1L_23Sm100TmaWarpSpecializedILi4ELi2ELi32ELb1ELb0EEEJSJ_NSB_IJNST_ISG_SD_EENST_INSC_ILi32EEESD_EEEEESK_NSB_IJNSB_IJllllEEESD_SU_EEESK_S1V_NS1L_6fusion15FusionCallbacksIS1P_NS1W_17LinearCombinationISK_fSK_fLNS_15FloatRoundStyleE2EEESJ_S1T_JEEENSA_5SM1004TMEM4LOAD26SM100_TMEM_LOAD_32dp32b32xES12_NS13_INS14_ILi2ELi4ELi3EEES17_NST_INSB_IJS18_S1R_EEENSB_IJS1R_SD_EEEEEEENSA_39AutoVectorizingCopyWithAssumedAlignmentILi128EEENSA_21SM90_TMA_STORE_IM2COLES2A_S2C_S2C_EEEvvEEEEvNT_6ParamsE)
        /*0900*/ 	.short	0x0380
        /*0902*/ 	.short	0x0900


	//----- nvinfo : EIATTR_SW_WAR
	.align		4
.L_55:
        /*0904*/ 	.byte	0x04, 0x36
        /*0906*/ 	.short	(.L_57 - .L_56)
.L_56:
        /*0908*/ 	.word	0x00000008
.L_57:


//--------------------- .nv.callgraph             --------------------------
	.section	.nv.callgraph,"",@"SHT_CUDA_CALLGRAPH"
	.align	4
	.sectionentsize	8
	.align		4
        /*0000*/ 	.word	0x00000000
	.align		4
        /*0004*/ 	.word	0xffffffff
	.align		4
        /*0008*/ 	.word	index@(_ZN7cutlass13device_kernelINS_4conv6kernel13ConvUniversalINS1_16ConvProblemShapeILNS1_8OperatorE1ELi3EEENS1_10collective14CollectiveConvINS1_47MainloopSm100TmaUmmaWarpSpecializedImplicitGemmILS5_1ELi6ELi3ELi1ELi2EN4cute5tupleIJNSA_1CILi1EEESD_SD_EEEEENSB_IJNSC_ILi128EEESG_NSB_IJNSC_ILi64EEEEEEEEENS_10bfloat16_tESK_NSA_8TiledMMAINSA_8MMA_AtomIJNSA_20SM100_MMA_F16BF16_SSISK_SK_fLi128ELi128ELNSA_4UMMA5MajorE0ELSP_1ELNSO_7ScaleInE0ELSQ_0EEEEEENSA_6LayoutISE_NSB_IJNSC_ILi0EEESU_SU_EEEEENSB_IJNSA_10UnderscoreESX_SX_EEEEENS7_6detail27Sm100ImplicitGemmTileTraitsINSA_20SM90_TMA_LOAD_IM2COLENSA_14ComposedLayoutINSA_7SwizzleILi3ELi4ELi3EEENSA_18smem_ptr_flag_bitsILi16EEENST_INSB_IJNSC_ILi8EEESH_EEENSB_IJSH_SD_EEEEEEEvEENS11_INSA_13SM90_TMA_LOADENS13_IS15_S17_NST_INSB_IJSH_S18_EEENSB_IJSD_SH_EEEEEEEvEEEENS_8epilogue10collective18CollectiveEpilogueINS1L_23Sm100TmaWarpSpecializedILi4ELi2ELi32ELb1ELb0EEEJSJ_NSB_IJNST_ISG_SD_EENST_INSC_ILi32EEESD_EEEEESK_NSB_IJNSB_IJllllEEESD_SU_EEESK_S1V_NS1L_6fusion15FusionCallbacksIS1P_NS1W_17LinearCombinationISK_fSK_fLNS_15FloatRoundStyleE2EEESJ_S1T_JEEENSA_5SM1004TMEM4LOAD26SM100_TMEM_LOAD_32dp32b32xES12_NS13_INS14_ILi2ELi4ELi3EEES17_NST_INSB_IJS18_S1R_EEENSB_IJS1R_SD_EEEEEEENSA_39AutoVectorizingCopyWithAssumedAlignmentILi128EEENSA_21SM90_TMA_STORE_IM2COLES2A_S2C_S2C_EEEvvEEEEvNT_6ParamsE)
	.align		4
        /*000c*/ 	.word	index@(__assertfail)
	.align		4
        /*0010*/ 	.word	0x00000000
	.align		4
        /*0014*/ 	.word	0xfffffffe
	.align		4
        /*0018*/ 	.word	0x00000000
	.align		4
        /*001c*/ 	.word	0xfffffffd
	.align		4
        /*0020*/ 	.word	0x00000000
	.align		4
        /*0024*/ 	.word	0xfffffffc


//--------------------- .nv.constant4             --------------------------
	.section	.nv.constant4,"a",@progbits
	.align	8
	.align		8
.nv.constant4:
        /*0000*/ 	.dword	__assertfail
	.align		8
        /*0008*/ 	.dword	__unnamed_1
	.align		8
        /*0010*/ 	.dword	__unnamed_2
	.align		8
        /*0018*/ 	.dword	_ZN39_INTERNAL_ec9d08ad_4_k_cu_b57eebd3_40844cuda3std3__45__cpo5beginE
	.align		8
        /*0020*/ 	.dword	_ZN39_INTERNAL_ec9d08ad_4_k_cu_b57eebd3_40844cuda3std3__45__cpo3endE
	.align		8
        /*0028*/ 	.dword	_ZN39_INTERNAL_ec9d08ad_4_k_cu_b57eebd3_40844cuda3std3__45__cpo6cbeginE
	.align		8
        /*0030*/ 	.dword	_ZN39_INTERNAL_ec9d08ad_4_k_cu_b57eebd3_40844cuda3std3__45__cpo4cendE
	.align		8
        /*0038*/ 	.dword	_ZN39_INTERNAL_ec9d08ad_4_k_cu_b57eebd3_40844cuda3std3__441_GLOBAL__N__ec9d08ad_4_k_cu_b57eebd3_40846ignoreE
	.align		8
        /*0040*/ 	.dword	_ZN39_INTERNAL_ec9d08ad_4_k_cu_b57eebd3_40844cuda3std3__419piecewise_constructE
	.align		8
        /*0048*/ 	.dword	_ZN39_INTERNAL_ec9d08ad_4_k_cu_b57eebd3_40844cuda3std3__48in_placeE
	.align		8
        /*0050*/ 	.dword	_ZN39_INTERNAL_ec9d08ad_4_k_cu_b57eebd3_40844cuda3std6ranges3__45__cpo4swapE
	.align		8
        /*0058*/ 	.dword	_ZN39_INTERNAL_ec9d08ad_4_k_cu_b57eebd3_40844cuda3std6ranges3__45__cpo9iter_moveE
	.align		8
        /*0060*/ 	.dword	_ZN39_INTERNAL_ec9d08ad_4_k_cu_b57eebd3_40844cute7productE
	.align		8
        /*0068*/ 	.dword	_ZN39_INTERNAL_ec9d08ad_4_k_cu_b57eebd3_40844cute1_E
	.align		8
        /*0070*/ 	.dword	$str$27
	.align		8
        /*0078*/ 	.dword	$str$28
	.align		8
        /*0080*/ 	.dword	$str$29
	.align		8
        /*0088*/ 	.dword	$str$30


//--------------------- .text._ZN7cutlass13device_kernelINS_4conv6kernel13ConvUniversalINS1_16ConvProblemShapeILNS1_8OperatorE1ELi3EEENS1_10collective14CollectiveConvINS1_47MainloopSm100TmaUmmaWarpSpecializedImplicitGemmILS5_1ELi6ELi3ELi1ELi2EN4cute5tupleIJNSA_1CILi1EEESD_SD_EEEEENSB_IJNSC_ILi128EEESG_NSB_IJNSC_ILi64EEEEEEEEENS_10bfloat16_tESK_NSA_8TiledMMAINSA_8MMA_AtomIJNSA_20SM100_MMA_F16BF16_SSISK_SK_fLi128ELi128ELNSA_4UMMA5MajorE0ELSP_1ELNSO_7ScaleInE0ELSQ_0EEEEEENSA_6LayoutISE_NSB_IJNSC_ILi0EEESU_SU_EEEEENSB_IJNSA_10UnderscoreESX_SX_EEEEENS7_6detail27Sm100ImplicitGemmTileTraitsINSA_20SM90_TMA_LOAD_IM2COLENSA_14ComposedLayoutINSA_7SwizzleILi3ELi4ELi3EEENSA_18smem_ptr_flag_bitsILi16EEENST_INSB_IJNSC_ILi8EEESH_EEENSB_IJSH_SD_EEEEEEEvEENS11_INSA_13SM90_TMA_LOADENS13_IS15_S17_NST_INSB_IJSH_S18_EEENSB_IJSD_SH_EEEEEEEvEEEENS_8epilogue10collective18CollectiveEpilogueINS1L_23Sm100TmaWarpSpecializedILi4ELi2ELi32ELb1ELb0EEEJSJ_NSB_IJNST_ISG_SD_EENST_INSC_ILi32EEESD_EEEEESK_NSB_IJNSB_IJllllEEESD_SU_EEESK_S1V_NS1L_6fusion15FusionCallbacksIS1P_NS1W_17LinearCombinationISK_fSK_fLNS_15FloatRoundStyleE2EEESJ_S1T_JEEENSA_5SM1004TMEM4LOAD26SM100_TMEM_LOAD_32dp32b32xES12_NS13_INS14_ILi2ELi4ELi3EEES17_NST_INSB_IJS18_S1R_EEENSB_IJS1R_SD_EEEEEEENSA_39AutoVectorizingCopyWithAssumedAlignmentILi128EEENSA_21SM90_TMA_STORE_IM2COLES2A_S2C_S2C_EEEvvEEEEvNT_6ParamsE --------------------------
	.section	.text._ZN7cutlass13device_kernelINS_4conv6kernel13ConvUniversalINS1_16ConvProblemShapeILNS1_8OperatorE1ELi3EEENS1_10collective14CollectiveConvINS1_47MainloopSm100TmaUmmaWarpSpecializedImplicitGemmILS5_1ELi6ELi3ELi1ELi2EN4cute5tupleIJNSA_1CILi1EEESD_SD_EEEEENSB_IJNSC_ILi128EEESG_NSB_IJNSC_ILi64EEEEEEEEENS_10bfloat16_tESK_NSA_8TiledMMAINSA_8MMA_AtomIJNSA_20SM100_MMA_F16BF16_SSISK_SK_fLi128ELi128ELNSA_4UMMA5MajorE0ELSP_1ELNSO_7ScaleInE0ELSQ_0EEEEEENSA_6LayoutISE_NSB_IJNSC_ILi0EEESU_SU_EEEEENSB_IJNSA_10UnderscoreESX_SX_EEEEENS7_6detail27Sm100ImplicitGemmTileTraitsINSA_20SM90_TMA_LOAD_IM2COLENSA_14ComposedLayoutINSA_7SwizzleILi3ELi4ELi3EEENSA_18smem_ptr_flag_bitsILi16EEENST_INSB_IJNSC_ILi8EEESH_EEENSB_IJSH_SD_EEEEEEEvEENS11_INSA_13SM90_TMA_LOADENS13_IS15_S17_NST_INSB_IJSH_S18_EEENSB_IJSD_SH_EEEEEEEvEEEENS_8epilogue10collective18CollectiveEpilogueINS1L_23Sm100TmaWarpSpecializedILi4ELi2ELi32ELb1ELb0EEEJSJ_NSB_IJNST_ISG_SD_EENST_INSC_ILi32EEESD_EEEEESK_NSB_IJNSB_IJllllEEESD_SU_EEESK_S1V_NS1L_6fusion15FusionCallbacksIS1P_NS1W_17LinearCombinationISK_fSK_fLNS_15FloatRoundStyleE2EEESJ_S1T_JEEENSA_5SM1004TMEM4LOAD26SM100_TMEM_LOAD_32dp32b32xES12_NS13_INS14_ILi2ELi4ELi3EEES17_NST_INSB_IJS18_S1R_EEENSB_IJS1R_SD_EEEEEEENSA_39AutoVectorizingCopyWithAssumedAlignmentILi128EEENSA_21SM90_TMA_STORE_IM2COLES2A_S2C_S2C_EEEvvEEEEvNT_6ParamsE,"ax",@progbits
	.align	128
.text._ZN7cutlass13device_kernelINS_4conv6kernel13ConvUniversalINS1_16ConvProblemShapeILNS1_8OperatorE1ELi3EEENS1_10collective14CollectiveConvINS1_47MainloopSm100TmaUmmaWarpSpecializedImplicitGemmILS5_1ELi6ELi3ELi1ELi2EN4cute5tupleIJNSA_1CILi1EEESD_SD_EEEEENSB_IJNSC_ILi128EEESG_NSB_IJNSC_ILi64EEEEEEEEENS_10bfloat16_tESK_NSA_8TiledMMAINSA_8MMA_AtomIJNSA_20SM100_MMA_F16BF16_SSISK_SK_fLi128ELi128ELNSA_4UMMA5MajorE0ELSP_1ELNSO_7ScaleInE0ELSQ_0EEEEEENSA_6LayoutISE_NSB_IJNSC_ILi0EEESU_SU_EEEEENSB_IJNSA_10UnderscoreESX_SX_EEEEENS7_6detail27Sm100ImplicitGemmTileTraitsINSA_20SM90_TMA_LOAD_IM2COLENSA_14ComposedLayoutINSA_7SwizzleILi3ELi4ELi3EEENSA_18smem_ptr_flag_bitsILi16EEENST_INSB_IJNSC_ILi8EEESH_EEENSB_IJSH_SD_EEEEEEEvEENS11_INSA_13SM90_TMA_LOADENS13_IS15_S17_NST_INSB_IJSH_S18_EEENSB_IJSD_SH_EEEEEEEvEEEENS_8epilogue10collective18CollectiveEpilogueINS1L_23Sm100TmaWarpSpecializedILi4ELi2ELi32ELb1ELb0EEEJSJ_NSB_IJNST_ISG_SD_EENST_INSC_ILi32EEESD_EEEEESK_NSB_IJNSB_IJllllEEESD_SU_EEESK_S1V_NS1L_6fusion15FusionCallbacksIS1P_NS1W_17LinearCombinationISK_fSK_fLNS_15FloatRoundStyleE2EEESJ_S1T_JEEENSA_5SM1004TMEM4LOAD26SM100_TMEM_LOAD_32dp32b32xES12_NS13_INS14_ILi2ELi4ELi3EEES17_NST_INSB_IJS18_S1R_EEENSB_IJS1R_SD_EEEEEEENSA_39AutoVectorizingCopyWithAssumedAlignmentILi128EEENSA_21SM90_TMA_STORE_IM2COLES2A_S2C_S2C_EEEvvEEEEvNT_6ParamsE:
        .type           _ZN7cutlass13device_kernelINS_4conv6kernel13ConvUniversalINS1_16ConvProblemShapeILNS1_8OperatorE1ELi3EEENS1_10collective14CollectiveConvINS1_47MainloopSm100TmaUmmaWarpSpecializedImplicitGemmILS5_1ELi6ELi3ELi1ELi2EN4cute5tupleIJNSA_1CILi1EEESD_SD_EEEEENSB_IJNSC_ILi128EEESG_NSB_IJNSC_ILi64EEEEEEEEENS_10bfloat16_tESK_NSA_8TiledMMAINSA_8MMA_AtomIJNSA_20SM100_MMA_F16BF16_SSISK_SK_fLi128ELi128ELNSA_4UMMA5MajorE0ELSP_1ELNSO_7ScaleInE0ELSQ_0EEEEEENSA_6LayoutISE_NSB_IJNSC_ILi0EEESU_SU_EEEEENSB_IJNSA_10UnderscoreESX_SX_EEEEENS7_6detail27Sm100ImplicitGemmTileTraitsINSA_20SM90_TMA_LOAD_IM2COLENSA_14ComposedLayoutINSA_7SwizzleILi3ELi4ELi3EEENSA_18smem_ptr_flag_bitsILi16EEENST_INSB_IJNSC_ILi8EEESH_EEENSB_IJSH_SD_EEEEEEEvEENS11_INSA_13SM90_TMA_LOADENS13_IS15_S17_NST_INSB_IJSH_S18_EEENSB_IJSD_SH_EEEEEEEvEEEENS_8epilogue10collective18CollectiveEpilogueINS1L_23Sm100TmaWarpSpecializedILi4ELi2ELi32ELb1ELb0EEEJSJ_NSB_IJNST_ISG_SD_EENST_INSC_ILi32EEESD_EEEEESK_NSB_IJNSB_IJllllEEESD_SU_EEESK_S1V_NS1L_6fusion15FusionCallbacksIS1P_NS1W_17LinearCombinationISK_fSK_fLNS_15FloatRoundStyleE2EEESJ_S1T_JEEENSA_5SM1004TMEM4LOAD26SM100_TMEM_LOAD_32dp32b32xES12_NS13_INS14_ILi2ELi4ELi3EEES17_NST_INSB_IJS18_S1R_EEENSB_IJS1R_SD_EEEEEEENSA_39AutoVectorizingCopyWithAssumedAlignmentILi128EEENSA_21SM90_TMA_STORE_IM2COLES2A_S2C_S2C_EEEvvEEEEvNT_6ParamsE,@function
        .size           _ZN7cutlass13device_kernelINS_4conv6kernel13ConvUniversalINS1_16ConvProblemShapeILNS1_8OperatorE1ELi3EEENS1_10collective14CollectiveConvINS1_47MainloopSm100TmaUmmaWarpSpecializedImplicitGemmILS5_1ELi6ELi3ELi1ELi2EN4cute5tupleIJNSA_1CILi1EEESD_SD_EEEEENSB_IJNSC_ILi128EEESG_NSB_IJNSC_ILi64EEEEEEEEENS_10bfloat16_tESK_NSA_8TiledMMAINSA_8MMA_AtomIJNSA_20SM100_MMA_F16BF16_SSISK_SK_fLi128ELi128ELNSA_4UMMA5MajorE0ELSP_1ELNSO_7ScaleInE0ELSQ_0EEEEEENSA_6LayoutISE_NSB_IJNSC_ILi0EEESU_SU_EEEEENSB_IJNSA_10UnderscoreESX_SX_EEEEENS7_6detail27Sm100ImplicitGemmTileTraitsINSA_20SM90_TMA_LOAD_IM2COLENSA_14ComposedLayoutINSA_7SwizzleILi3ELi4ELi3EEENSA_18smem_ptr_flag_bitsILi16EEENST_INSB_IJNSC_ILi8EEESH_EEENSB_IJSH_SD_EEEEEEEvEENS11_INSA_13SM90_TMA_LOADENS13_IS15_S17_NST_INSB_IJSH_S18_EEENSB_IJSD_SH_EEEEEEEvEEEENS_8epilogue10collective18CollectiveEpilogueINS1L_23Sm100TmaWarpSpecializedILi4ELi2ELi32ELb1ELb0EEEJSJ_NSB_IJNST_ISG_SD_EENST_INSC_ILi32EEESD_EEEEESK_NSB_IJNSB_IJllllEEESD_SU_EEESK_S1V_NS1L_6fusion15FusionCallbacksIS1P_NS1W_17LinearCombinationISK_fSK_fLNS_15FloatRoundStyleE2EEESJ_S1T_JEEENSA_5SM1004TMEM4LOAD26SM100_TMEM_LOAD_32dp32b32xES12_NS13_INS14_ILi2ELi4ELi3EEES17_NST_INSB_IJS18_S1R_EEENSB_IJS1R_SD_EEEEEEENSA_39AutoVectorizingCopyWithAssumedAlignmentILi128EEENSA_21SM90_TMA_STORE_IM2COLES2A_S2C_S2C_EEEvvEEEEvNT_6ParamsE,(.L_x_172 - _ZN7cutlass13device_kernelINS_4conv6kernel13ConvUniversalINS1_16ConvProblemShapeILNS1_8OperatorE1ELi3EEENS1_10collective14CollectiveConvINS1_47MainloopSm100TmaUmmaWarpSpecializedImplicitGemmILS5_1ELi6ELi3ELi1ELi2EN4cute5tupleIJNSA_1CILi1EEESD_SD_EEEEENSB_IJNSC_ILi128EEESG_NSB_IJNSC_ILi64EEEEEEEEENS_10bfloat16_tESK_NSA_8TiledMMAINSA_8MMA_AtomIJNSA_20SM100_MMA_F16BF16_SSISK_SK_fLi128ELi128ELNSA_4UMMA5MajorE0ELSP_1ELNSO_7ScaleInE0ELSQ_0EEEEEENSA_6LayoutISE_NSB_IJNSC_ILi0EEESU_SU_EEEEENSB_IJNSA_10UnderscoreESX_SX_EEEEENS7_6detail27Sm100ImplicitGemmTileTraitsINSA_20SM90_TMA_LOAD_IM2COLENSA_14ComposedLayoutINSA_7SwizzleILi3ELi4ELi3EEENSA_18smem_ptr_flag_bitsILi16EEENST_INSB_IJNSC_ILi8EEESH_EEENSB_IJSH_SD_EEEEEEEvEENS11_INSA_13SM90_TMA_LOADENS13_IS15_S17_NST_INSB_IJSH_S18_EEENSB_IJSD_SH_EEEEEEEvEEEENS_8epilogue10collective18CollectiveEpilogueINS1L_23Sm100TmaWarpSpecializedILi4ELi2ELi32ELb1ELb0EEEJSJ_NSB_IJNST_ISG_SD_EENST_INSC_ILi32EEESD_EEEEESK_NSB_IJNSB_IJllllEEESD_SU_EEESK_S1V_NS1L_6fusion15FusionCallbacksIS1P_NS1W_17LinearCombinationISK_fSK_fLNS_15FloatRoundStyleE2EEESJ_S1T_JEEENSA_5SM1004TMEM4LOAD26SM100_TMEM_LOAD_32dp32b32xES12_NS13_INS14_ILi2ELi4ELi3EEES17_NST_INSB_IJS18_S1R_EEENSB_IJS1R_SD_EEEEEEENSA_39AutoVectorizingCopyWithAssumedAlignmentILi128EEENSA_21SM90_TMA_STORE_IM2COLES2A_S2C_S2C_EEEvvEEEEvNT_6ParamsE)
        .other          _ZN7cutlass13device_kernelINS_4conv6kernel13ConvUniversalINS1_16ConvProblemShapeILNS1_8OperatorE1ELi3EEENS1_10collective14CollectiveConvINS1_47MainloopSm100TmaUmmaWarpSpecializedImplicitGemmILS5_1ELi6ELi3ELi1ELi2EN4cute5tupleIJNSA_1CILi1EEESD_SD_EEEEENSB_IJNSC_ILi128EEESG_NSB_IJNSC_ILi64EEEEEEEEENS_10bfloat16_tESK_NSA_8TiledMMAINSA_8MMA_AtomIJNSA_20SM100_MMA_F16BF16_SSISK_SK_fLi128ELi128ELNSA_4UMMA5MajorE0ELSP_1ELNSO_7ScaleInE0ELSQ_0EEEEEENSA_6LayoutISE_NSB_IJNSC_ILi0EEESU_SU_EEEEENSB_IJNSA_10UnderscoreESX_SX_EEEEENS7_6detail27Sm100ImplicitGemmTileTraitsINSA_20SM90_TMA_LOAD_IM2COLENSA_14ComposedLayoutINSA_7SwizzleILi3ELi4ELi3EEENSA_18smem_ptr_flag_bitsILi16EEENST_INSB_IJNSC_ILi8EEESH_EEENSB_IJSH_SD_EEEEEEEvEENS11_INSA_13SM90_TMA_LOADENS13_IS15_S17_NST_INSB_IJSH_S18_EEENSB_IJSD_SH_EEEEEEEvEEEENS_8epilogue10collective18CollectiveEpilogueINS1L_23Sm100TmaWarpSpecializedILi4ELi2ELi32ELb1ELb0EEEJSJ_NSB_IJNST_ISG_SD_EENST_INSC_ILi32EEESD_EEEEESK_NSB_IJNSB_IJllllEEESD_SU_EEESK_S1V_NS1L_6fusion15FusionCallbacksIS1P_NS1W_17LinearCombinationISK_fSK_fLNS_15FloatRoundStyleE2EEESJ_S1T_JEEENSA_5SM1004TMEM4LOAD26SM100_TMEM_LOAD_32dp32b32xES12_NS13_INS14_ILi2ELi4ELi3EEES17_NST_INSB_IJS18_S1R_EEENSB_IJS1R_SD_EEEEEEENSA_39AutoVectorizingCopyWithAssumedAlignmentILi128EEENSA_21SM90_TMA_STORE_IM2COLES2A_S2C_S2C_EEEvvEEEEvNT_6ParamsE,@"STO_CUDA_ENTRY STV_DEFAULT"
_ZN7cutlass13device_kernelINS_4conv6kernel13ConvUniversalINS1_16ConvProblemShapeILNS1_8OperatorE1ELi3EEENS1_10collective14CollectiveConvINS1_47MainloopSm100TmaUmmaWarpSpecializedImplicitGemmILS5_1ELi6ELi3ELi1ELi2EN4cute5tupleIJNSA_1CILi1EEESD_SD_EEEEENSB_IJNSC_ILi128EEESG_NSB_IJNSC_ILi64EEEEEEEEENS_10bfloat16_tESK_NSA_8TiledMMAINSA_8MMA_AtomIJNSA_20SM100_MMA_F16BF16_SSISK_SK_fLi128ELi128ELNSA_4UMMA5MajorE0ELSP_1ELNSO_7ScaleInE0ELSQ_0EEEEEENSA_6LayoutISE_NSB_IJNSC_ILi0EEESU_SU_EEEEENSB_IJNSA_10UnderscoreESX_SX_EEEEENS7_6detail27Sm100ImplicitGemmTileTraitsINSA_20SM90_TMA_LOAD_IM2COLENSA_14ComposedLayoutINSA_7SwizzleILi3ELi4ELi3EEENSA_18smem_ptr_flag_bitsILi16EEENST_INSB_IJNSC_ILi8EEESH_EEENSB_IJSH_SD_EEEEEEEvEENS11_INSA_13SM90_TMA_LOADENS13_IS15_S17_NST_INSB_IJSH_S18_EEENSB_IJSD_SH_EEEEEEEvEEEENS_8epilogue10collective18CollectiveEpilogueINS1L_23Sm100TmaWarpSpecializedILi4ELi2ELi32ELb1ELb0EEEJSJ_NSB_IJNST_ISG_SD_EENST_INSC_ILi32EEESD_EEEEESK_NSB_IJNSB_IJllllEEESD_SU_EEESK_S1V_NS1L_6fusion15FusionCallbacksIS1P_NS1W_17LinearCombinationISK_fSK_fLNS_15FloatRoundStyleE2EEESJ_S1T_JEEENSA_5SM1004TMEM4LOAD26SM100_TMEM_LOAD_32dp32b32xES12_NS13_INS14_ILi2ELi4ELi3EEES17_NST_INSB_IJS18_S1R_EEENSB_IJS1R_SD_EEEEEEENSA_39AutoVectorizingCopyWithAssumedAlignmentILi128EEENSA_21SM90_TMA_STORE_IM2COLES2A_S2C_S2C_EEEvvEEEEvNT_6ParamsE:
[----:B------:R-:W1:Y:S01]  /*0000*/  LDC R1, c[0x0][0x37c] ;  /* 0x0000df00ff017b82 */ /* 0x000e620000000800 */
[----:B------:R-:W2:Y:S01]  /*0010*/  S2R R83, SR_TID.X ;  /* 0x0000000000537919 */ /* 0x000ea20000002100 */
[----:B------:R-:W3:Y:S01]  /*0020*/  LDCU.64 UR8, c[0x0][0x990] ;  /* 0x00013200ff0877ac */ /* 0x000ee20008000a00 */
[----:B-1----:R-:W-:Y:S01]  /*0030*/  VIADD R1, R1, 0xfffffff8 ;  /* 0xfffffff801017836 */ /* 0x002fe20000000000 */
[----:B------:R-:W-:Y:S02]  /*0040*/  PRMT R85, RZ, 0x7610, R85 ;  /* 0x00007610ff557816 */ /* 0x000fe40000000055 */
[----:B------:R-:W-:Y:S01]  /*0050*/  ELECT P3, URZ, PT ;  /* 0x0000000000ff782f */ /* 0x000fe20003860000 */
[----:B---3--:R-:W-:-:S04]  /*0060*/  UISETP.NE.U32.AND UP0, UPT, UR8, URZ, UPT ;  /* 0x000000ff0800728c */ /* 0x008fc8000bf05070 */
[----:B------:R-:W-:Y:S01]  /*0070*/  UISETP.NE.AND.EX UP0, UPT, UR9, URZ, UPT, UP0 ;  /* 0x000000ff0900728c */ /* 0x000fe2000bf05300 */
[----:B--2---:R-:W-:-:S05]  /*0080*/  SHF.R.U32.HI R86, RZ, 0x5, R83 ;  /* 0x00000005ff567819 */ /* 0x004fca0000011653 */
[----:B------:R-:W1:Y:S02]  /*0090*/  SHFL.IDX PT, R0, R86, RZ, 0x1f ;  /* 0x00001fff56007589 */ /* 0x000e6400000e0000 */
[----:B-1----:R-:W-:Y:S01]  /*00a0*/  R2UR UR18, R0 ;  /* 0x00000000001272ca */ /* 0x002fe200000e0000 */
[----:B------:R-:W-:-:S14]  /*00b0*/  BRA.U UP0, `(.L_x_0) ;  /* 0x0000000100307547 */ /* 0x000fdc000b800000 */
[----:B------:R-:W1:Y:S02]  /*00c0*/  LDCU.64 UR4, c[0x0][0x988] ;  /* 0x00013100ff0477ac */ /* 0x000e640008000a00 */
[----:B-1----:R-:W-:-:S04]  /*00d0*/  UISETP.NE.U32.AND UP0, UPT, UR4, URZ, UPT ;  /* 0x000000ff0400728c */ /* 0x002fc8000bf05070 */
[----:B------:R-:W-:-:S09]  /*00e0*/  UISETP.NE.AND.EX UP0, UPT, UR5, URZ, UPT, UP0 ;  /* 0x000000ff0500728c */ /* 0x000fd2000bf05300 */
[----:B------:R-:W-:Y:S05]  /*00f0*/  BRA.U !UP0, `(.L_x_1) ;  /* 0x0000000108147547 */ /* 0x000fea000b800000 */
[----:B------:R-:W1:Y:S01]  /*0100*/  LDC.64 R2, c[0x0][0x988] ;  /* 0x00026200ff027b82 */ /* 0x000e620000000a00 */
[----:B------:R-:W1:Y:S02]  /*0110*/  LDCU.64 UR4, c[0x0][0x358] ;  /* 0x00006b00ff0477ac */ /* 0x000e640008000a00 */
[----:B-1----:R1:W5:Y:S01]  /*0120*/  LDG.E R41, desc[UR4][R2.64] ;  /* 0x0000000402297981 */ /* 0x002362000c1e1900 */
[----:B------:R-:W-:Y:S01]  /*0130*/  HFMA2 R85, -RZ, RZ, 0, 5.9604644775390625e-08 ;  /* 0x00000001ff557431 */ /* 0x000fe200000001ff */
[----:B------:R-:W-:Y:S05]  /*0140*/  BRA `(.L_x_0) ;  /* 0x00000000000c7947 */ /* 0x000fea0003800000 */
.L_x_1:
[----:B------:R-:W1:Y:S01]  /*0150*/  LDCU UR4, c[0x0][0x980] ;  /* 0x00013000ff0477ac */ /* 0x000e620008000800 */
[----:B------:R-:W-:Y:S01]  /*0160*/  HFMA2 R85, -RZ, RZ, 0, 5.9604644775390625e-08 ;  /* 0x00000001ff557431 */ /* 0x000fe200000001ff */
[----:B-1----:R-:W-:-:S07]  /*0170*/  MOV R41, UR4 ;  /* 0x0000000400297c02 */ /* 0x002fce0008000f00 */
.L_x_0:
[----:B------:R-:W2:Y:S02]  /*0180*/  LDCU.64 UR4, c[0x0][0x9b0] ;  /* 0x00013600ff0477ac */ /* 0x000ea40008000a00 */
[----:B--2---:R-:W-:-:S04]  /*0190*/  UISETP.NE.U32.AND UP0, UPT, UR4, URZ, UPT ;  /* 0x000000ff0400728c */ /* 0x004fc8000bf05070 */
[----:B------:R-:W-:-:S09]  /*01a0*/  UISETP.NE.AND.EX UP0, UPT, UR5, URZ, UPT, UP0 ;  /* 0x000000ff0500728c */ /* 0x000fd2000bf05300 */
[----:B------:R-:W-:Y:S05]  /*01b0*/  BRA.U UP0, `(.L_x_2) ;  /* 0x0000000100287547 */ /* 0x000fea000b800000 */
[----:B------:R-:W2:Y:S02]  /*01c0*/  LDCU.64 UR4, c[0x0][0x9a8] ;  /* 0x00013500ff0477ac */ /* 0x000ea40008000a00 */
[----:B--2---:R-:W-:-:S04]  /*01d0*/  UISETP.NE.U32.AND UP0, UPT, UR4, URZ, UPT ;  /* 0x000000ff0400728c */ /* 0x004fc8000bf05070 */
[----:B------:R-:W-:-:S09]  /*01e0*/  UISETP.NE.AND.EX UP0, UPT, UR5, URZ, UPT, UP0 ;  /* 0x000000ff0500728c */ /* 0x000fd2000bf05300 */
[----:B------:R-:W-:Y:S05]  /*01f0*/  BRA.U !UP0, `(.L_x_3) ;  /* 0x0000000108107547 */ /* 0x000fea000b800000 */
[----:B------:R-:W2:Y:S01]  /*0200*/  LDC.64 R38, c[0x0][0x9a8] ;  /* 0x00026a00ff267b82 */ /* 0x000ea20000000a00 */
[----:B------:R-:W2:Y:S02]  /*0210*/  LDCU.64 UR4, c[0x0][0x358] ;  /* 0x00006b00ff0477ac */ /* 0x000ea40008000a00 */
[----:B--2---:R2:W5:Y:S01]  /*0220*/  LDG.E R38, desc[UR4][R38.64] ;  /* 0x0000000426267981 */ /* 0x004562000c1e1900 */
[----:B------:R-:W-:Y:S05]  /*0230*/  BRA `(.L_x_2) ;  /* 0x0000000000087947 */ /* 0x000fea0003800000 */
.L_x_3:
[----:B------:R-:W2:Y:S02]  /*0240*/  LDCU UR4, c[0x0][0x9a0] ;  /* 0x00013400ff0477ac */ /* 0x000ea40008000800 */
[----:B--2---:R-:W-:Y:S02]  /*0250*/  MOV R38, UR4 ;  /* 0x0000000400267c02 */ /* 0x004fe40008000f00 */
.L_x_2:
[----:B------:R-:W-:Y:S01]  /*0260*/  IMAD.U32 R0, RZ, RZ, UR18 ;  /* 0x00000012ff007e24 */ /* 0x000fe2000f8e00ff */
[----:B------:R-:W-:Y:S04]  /*0270*/  BSSY.RECONVERGENT B0, `(.L_x_4) ;  /* 0x000000c000007945 */ /* 0x000fe80003800200 */
[C---:B------:R-:W-:Y:S02]  /*0280*/  ISETP.NE.OR P1, PT, R0.reuse, 0x1, !P3 ;  /* 0x000000010000780c */ /* 0x040fe40005f25670 */
[----:B------:R-:W-:-:S11]  /*0290*/  ISETP.NE.OR P0, PT, R0, 0x3, !P3 ;  /* 0x000000030000780c */ /* 0x000fd60005f05670 */
[----:B------:R-:W-:Y:S05]  /*02a0*/  @P1 BRA `(.L_x_5) ;  /* 0x0000000000201947 */ /* 0x000fea0003800000 */
[----:B------:R-:W3:Y:S02]  /*02b0*/  LDCU.64 UR4, c[0x0][0x348] ;  /* 0x00006900ff0477ac */ /* 0x000ee40008000a00 */
[----:B---3--:R-:W-:Y:S02]  /*02c0*/  UIADD3 UR6, UP1, UPT, UR4, 0x80, URZ ;  /* 0x0000008004067890 */ /* 0x008fe4000ff3e0ff */
[----:B------:R-:W-:Y:S02]  /*02d0*/  UIADD3 UR4, UP0, UPT, UR4, 0x200, URZ ;  /* 0x0000020004047890 */ /* 0x000fe4000ff1e0ff */
[----:B------:R-:W-:Y:S02]  /*02e0*/  UIADD3.X UR7, UPT, UPT, URZ, UR5, URZ, UP1, !UPT ;  /* 0x00000005ff077290 */ /* 0x000fe40008ffe4ff */
[----:B------:R-:W-:-:S07]  /*02f0*/  UIADD3.X UR5, UPT, UPT, URZ, UR5, URZ, UP0, !UPT ;  /* 0x00000005ff057290 */ /* 0x000fce00087fe4ff */
[----:B------:R3:W-:Y:S02]  /*0300*/  UTMACCTL.PF [UR6] ;  /* 0x00000000060079b9 */ /* 0x0007e40008040000 */
[----:B------:R3:W-:Y:S02]  /*0310*/  UTMACCTL.PF [UR4] ;  /* 0x00000000040079b9 */ /* 0x0007e40008040000 */
[----:B---3--:R-:W-:Y:S01]  /*0320*/  NOP ;  /* 0x0000000000007918 */ /* 0x008fe20000000000 */
.L_x_5:
[----:B------:R-:W-:Y:S05]  /*0330*/  BSYNC.RECONVERGENT B0 ;  /* 0x0000000000007941 */ /* 0x000fea0003800200 */
.L_x_4:
[----:B------:R-:W-:Y:S04]  /*0340*/  BSSY.RECONVERGENT B0, `(.L_x_6) ;  /* 0x000000a000007945 */ /* 0x000fe80003800200 */
        /* <DEDUP_REMOVED lines=9> */
.L_x_7:
[----:B------:R-:W-:Y:S05]  /*03e0*/  BSYNC.RECONVERGENT B0 ;  /* 0x0000000000007941 */ /* 0x000fea0003800200 */
.L_x_6:
[----:B------:R-:W3:Y:S01]  /*03f0*/  LDCU.64 UR4, c[0x0][0x988] ;  /* 0x00013100ff0477ac */ /* 0x000ee20008000a00 */
[----:B------:R-:W-:Y:S02]  /*0400*/  UISETP.EQ.U32.AND UP2, UPT, UR8, URZ, UPT ;  /* 0x000000ff0800728c */ /* 0x000fe4000bf42070 */
[----:B------:R-:W-:Y:S02]  /*0410*/  UPLOP3.LUT UP3, UPT, UPT, UPT, UPT, 0x80, 0x8 ;  /* 0x000000000008789c */ /* 0x000fe40003f6f070 */
[----:B---3--:R-:W-:-:S04]  /*0420*/  UISETP.NE.U32.AND UP0, UPT, UR4, URZ, UPT ;  /* 0x000000ff0400728c */ /* 0x008fc8000bf05070 */
[----:B------:R-:W-:-:S04]  /*0430*/  UISETP.NE.AND.EX UP1, UPT, UR5, URZ, UPT, UP0 ;  /* 0x000000ff0500728c */ /* 0x000fc8000bf25300 */
[----:B------:R-:W-:-:S04]  /*0440*/  UISETP.EQ.OR.EX UP4, UPT, UR9, URZ, !UP1, UP2 ;  /* 0x000000ff0900728c */ /* 0x000fc8000cf82720 */
[----:B------:R-:W-:-:S06]  /*0450*/  UP2UR UR4, UPR, URZ, 0x10 ;  /* 0x00000010ff047883 */ /* 0x000fcc0008000000 */
[----:B------:R-:W-:Y:S01]  /*0460*/  MOV R93, UR4 ;  /* 0x00000004005d7c02 */ /* 0x000fe20008000f00 */
[----:B------:R-:W-:Y:S06]  /*0470*/  BRA.U !UP4, `(.L_x_8) ;  /* 0x000000010c207547 */ /* 0x000fec000b800000 */
[----:B------:R-:W-:Y:S01]  /*0480*/  UISETP.NE.U32.AND UP2, UPT, UR8, URZ, UPT ;  /* 0x000000ff0800728c */ /* 0x000fe2000bf45070 */
[----:B-----5:R-:W-:Y:S01]  /*0490*/  FSETP.NEU.AND P0, PT, R41, RZ, PT ;  /* 0x000000ff2900720b */ /* 0x020fe20003f0d000 */
[----:B------:R-:W-:Y:S02]  /*04a0*/  USEL UR4, URZ, 0xffffffff, UP1 ;  /* 0xffffffffff047887 */ /* 0x000fe40008800000 */
[----:B------:R-:W-:-:S10]  /*04b0*/  UISETP.NE.AND.EX UP2, UPT, UR9, URZ, UPT, UP2 ;  /* 0x000000ff0900728c */ /* 0x000fd4000bf45320 */
[----:B------:R-:W-:Y:S01]  /*04c0*/  VOTEU.ANY UP0, P0 ;  /* 0x0000000000ff7886 */ /* 0x000fe20000000100 */
[----:B------:R-:W-:-:S04]  /*04d0*/  @!UP2 USEL UR4, URZ, 0xffffffff, UP0 ;  /* 0xffffffffff04a887 */ /* 0x000fc80008000000 */
[----:B------:R-:W-:-:S04]  /*04e0*/  ULOP3.LUT UR4, UR4, 0x1, URZ, 0xc0, !UPT ;  /* 0x0000000104047892 */ /* 0x000fc8000f8ec0ff */
[----:B------:R-:W-:-:S11]  /*04f0*/  UISETP.NE.U32.AND UP3, UPT, UR4, 0x1, UPT ;  /* 0x000000010400788c */ /* 0x000fd6000bf65070 */
.L_x_8:
[----:B-1----:R-:W1:Y:S01]  /*0500*/  SHFL.IDX PT, R2, R86, RZ, 0x1f ;  /* 0x00001fff56027589 */ /* 0x002e6200000e0000 */
[----:B------:R-:W-:-:S04]  /*0510*/  UISETP.NE.AND UP0, UPT, UR18, 0x2, UPT ;  /* 0x000000021200788c */ /* 0x000fc8000bf05270 */
[----:B------:R-:W-:Y:S01]  /*0520*/  USEL UR56, URZ, 0x1, UP0 ;  /* 0x00000001ff387887 */ /* 0x000fe20008000000 */
[----:B-1----:R-:W-:-:S13]  /*0530*/  ISETP.NE.AND P0, PT, R2, RZ, PT ;  /* 0x000000ff0200720c */ /* 0x002fda0003f05270 */
[----:B------:R-:W-:Y:S05]  /*0540*/  @P0 BRA `(.L_x_9) ;  /* 0x0000000000580947 */ /* 0x000fea0003800000 */
[----:B------:R-:W1:Y:S01]  /*0550*/  S2UR UR4, SR_CgaCtaId ;  /* 0x00000000000479c3 */ /* 0x000e620000008800 */
[----:B------:R-:W-:Y:S01]  /*0560*/  UMOV UR5, 0x400 ;  /* 0x0000040000057882 */ /* 0x000fe20000000000 */
[----:B------:R-:W-:Y:S01]  /*0570*/  UMOV UR6, 0x1 ;  /* 0x0000000100067882 */ /* 0x000fe20000000000 */
[----:B------:R-:W-:Y:S01]  /*0580*/  ELECT P0, URZ, PT ;  /* 0x0000000000ff782f */ /* 0x000fe20003800000 */
[----:B------:R-:W-:-:S04]  /*0590*/  UIADD3 UR6, UPT, UPT, -UR6, 0x100000, URZ ;  /* 0x0010000006067890 */ /* 0x000fc8000fffe1ff */
[----:B------:R-:W-:Y:S02]  /*05a0*/  USHF.L.U32 UR7, UR6, 0xb, URZ ;  /* 0x0000000b06077899 */ /* 0x000fe400080006ff */
[----:B------:R-:W-:Y:S02]  /*05b0*/  USHF.L.U32 UR6, UR6, 0x1, URZ ;  /* 0x0000000106067899 */ /* 0x000fe400080006ff */
[----:B-1----:R-:W-:Y:S01]  /*05c0*/  ULEA UR4, UR4, UR5, 0x18 ;  /* 0x0000000504047291 */ /* 0x002fe2000f8ec0ff */
[----:B------:R-:W1:Y:S11]  /*05d0*/  FENCE.VIEW.ASYNC.S ;  /* 0x00000000000073c6 */ /* 0x000e760000000000 */
[----:B-1----:R1:W3:Y:S01]  /*05e0*/  SYNCS.EXCH.64 URZ, [UR4], UR6 ;  /* 0x0000000604ff75b2 */ /* 0x0022e20008000100 */
[----:B------:R1:W4:Y:S01]  /*05f0*/  SYNCS.EXCH.64 URZ, [UR4+0x30], UR6 ;  /* 0x0000300604ff75b2 */ /* 0x0003220008000100 */
[----:B------:R1:W1:Y:S01]  /*0600*/  SYNCS.EXCH.64 URZ, [UR4+0x8], UR6 ;  /* 0x0000080604ff75b2 */ /* 0x0002620008000100 */
        /* <DEDUP_REMOVED lines=9> */
[----:B------:R-:W-:Y:S01]  /*06a0*/  NOP ;  /* 0x0000000000007918 */ /* 0x000fe20000000000 */
.L_x_9:
[----:B------:R-:W2:Y:S01]  /*06b0*/  SHFL.IDX PT, R2, R86, RZ, 0x1f ;  /* 0x00001fff56027589 */ /* 0x000ea200000e0000 */
[----:B------:R-:W-:Y:S01]  /*06c0*/  NOP ;  /* 0x0000000000007918 */ /* 0x000fe20000000000 */
[----:B--2---:R-:W-:-:S13]  /*06d0*/  ISETP.NE.AND P0, PT, R2, 0x1, PT ;  /* 0x000000010200780c */ /* 0x004fda0003f05270 */
[----:B------:R-:W-:Y:S05]  /*06e0*/  @P0 BRA `(.L_x_10) ;  /* 0x0000000000580947 */ /* 0x000fea0003800000 */
[----:B-1----:R-:W1:Y:S01]  /*06f0*/  S2UR UR4, SR_CgaCtaId ;  /* 0x00000000000479c3 */ /* 0x002e620000008800 */
[----:B------:R-:W-:Y:S01]  /*0700*/  UMOV UR5, 0x400 ;  /* 0x0000040000057882 */ /* 0x000fe20000000000 */
[----:B------:R-:W-:Y:S01]  /*0710*/  UMOV UR8, 0x20 ;  /* 0x0000002000087882 */ /* 0x000fe20000000000 */
[----:B------:R-:W-:Y:S01]  /*0720*/  UMOV UR6, 0x80 ;  /* 0x0000008000067882 */ /* 0x000fe20000000000 */
[----:B------:R-:W-:-:S04]  /*0730*/  UIADD3 UR8, UPT, UPT, -UR8, 0x100000, URZ ;  /* 0x0010000008087890 */ /* 0x000fc8000fffe1ff */
[----:B------:R-:W-:Y:S02]  /*0740*/  USHF.L.U32 UR9, UR8, 0xb, URZ ;  /* 0x0000000b08097899 */ /* 0x000fe400080006ff */
[----:B------:R-:W-:Y:S02]  /*0750*/  USHF.L.U32 UR8, UR8, 0x1, URZ ;  /* 0x0000000108087899 */ /* 0x000fe400080006ff */
[----:B------:R-:W-:-:S04]  /*0760*/  UIADD3 UR6, UPT, UPT, -UR6, 0x100000, URZ ;  /* 0x0010000006067890 */ /* 0x000fc8000fffe1ff */
[----:B------:R-:W-:Y:S02]  /*0770*/  USHF.L.U32 UR7, UR6, 0xb, URZ ;  /* 0x0000000b06077899 */ /* 0x000fe400080006ff */
[----:B------:R-:W-:Y:S01]  /*0780*/  USHF.L.U32 UR6, UR6, 0x1, URZ ;  /* 0x0000000106067899 */ /* 0x000fe200080006ff */
[----:B------:R-:W-:Y:S01]  /*0790*/  ELECT P0, URZ, PT ;  /* 0x0000000000ff782f */ /* 0x000fe20003800000 */
[----:B-1----:R-:W-:Y:S01]  /*07a0*/  ULEA UR4, UR4, UR5, 0x18 ;  /* 0x0000000504047291 */ /* 0x002fe2000f8ec0ff */
[----:B------:R-:W1:Y:S11]  /*07b0*/  FENCE.VIEW.ASYNC.S ;  /* 0x00000000000073c6 */ /* 0x000e760000000000 */
[----:B-1----:R2:W1:Y:S01]  /*07c0*/  SYNCS.EXCH.64 URZ, [UR4+0x60], UR8 ;  /* 0x0000600804ff75b2 */ /* 0x0024620008000100 */
[----:B------:R2:W1:Y:S01]  /*07d0*/  SYNCS.EXCH.64 URZ, [UR4+0x80], UR6 ;  /* 0x0000800604ff75b2 */ /* 0x0004620008000100 */
[----:B------:R2:W1:Y:S01]  /*07e0*/  SYNCS.EXCH.64 URZ, [UR4+0x68], UR8 ;  /* 0x0000680804ff75b2 */ /* 0x0004620008000100 */
[----:B------:R2:W1:Y:S01]  /*07f0*/  SYNCS.EXCH.64 URZ, [UR4+0x88], UR6 ;  /* 0x0000880604ff75b2 */ /* 0x0004620008000100 */
[----:B------:R2:W1:Y:S01]  /*0800*/  SYNCS.EXCH.64 URZ, [UR4+0x70], UR8 ;  /* 0x0000700804ff75b2 */ /* 0x0004620008000100 */
[----:B------:R2:W1:Y:S01]  /*0810*/  SYNCS.EXCH.64 URZ, [UR4+0x90], UR6 ;  /* 0x0000900604ff75b2 */ /* 0x0004620008000100 */
[----:B------:R2:W1:Y:S01]  /*0820*/  SYNCS.EXCH.64 URZ, [UR4+0x78], UR8 ;  /* 0x0000780804ff75b2 */ /* 0x0004620008000100 */
[----:B------:R2:W1:Y:S02]  /*0830*/  SYNCS.EXCH.64 URZ, [UR4+0x98], UR6 ;  /* 0x0000980604ff75b2 */ /* 0x0004640008000100 */
[----:B--2---:R-:W-:Y:S01]  /*0840*/  NOP ;  /* 0x0000000000007918 */ /* 0x004fe20000000000 */
.L_x_10:
[----:B------:R-:W2:Y:S01]  /*0850*/  SHFL.IDX PT, R2, R86, RZ, 0x1f ;  /* 0x00001fff56027589 */ /* 0x000ea200000e0000 */
[----:B------:R-:W-:Y:S01]  /*0860*/  NOP ;  /* 0x0000000000007918 */ /* 0x000fe20000000000 */
[----:B--2---:R-:W-:-:S13]  /*0870*/  ISETP.NE.AND P0, PT, R2, 0x3, PT ;  /* 0x000000030200780c */ /* 0x004fda0003f05270 */
[----:B------:R-:W-:Y:S05]  /*0880*/  @P0 BRA `(.L_x_11) ;  /* 0x0000000000300947 */ /* 0x000fea0003800000 */
[----:B-1----:R-:W1:Y:S01]  /*0890*/  S2UR UR4, SR_CgaCtaId ;  /* 0x00000000000479c3 */ /* 0x002e620000008800 */
[----:B------:R-:W-:Y:S01]  /*08a0*/  UMOV UR6, 0x400 ;  /* 0x0000040000067882 */ /* 0x000fe20000000000 */
[----:B------:R-:W-:Y:S01]  /*08b0*/  UMOV UR5, 0x20 ;  /* 0x0000002000057882 */ /* 0x000fe20000000000 */
[----:B------:R-:W-:Y:S01]  /*08c0*/  ELECT P0, URZ, PT ;  /* 0x0000000000ff782f */ /* 0x000fe20003800000 */
[----:B-1----:R-:W-:Y:S02]  /*08d0*/  ULEA UR6, UR4, UR6, 0x18 ;  /* 0x0000000604067291 */ /* 0x002fe4000f8ec0ff */
[----:B------:R-:W-:-:S04]  /*08e0*/  UIADD3 UR4, UPT, UPT, -UR5, 0x100000, URZ ;  /* 0x0010000005047890 */ /* 0x000fc8000fffe1ff */
[----:B------:R-:W-:Y:S02]  /*08f0*/  USHF.L.U32 UR5, UR4, 0xb, URZ ;  /* 0x0000000b04057899 */ /* 0x000fe400080006ff */
[----:B------:R-:W-:Y:S01]  /*0900*/  USHF.L.U32 UR4, UR4, 0x1, URZ ;  /* 0x0000000104047899 */ /* 0x000fe200080006ff */
[----:B------:R-:W1:Y:S11]  /*0910*/  FENCE.VIEW.ASYNC.S ;  /* 0x00000000000073c6 */ /* 0x000e760000000000 */
[----:B-1----:R2:W1:Y:S01]  /*0920*/  SYNCS.EXCH.64 URZ, [UR6+0xa0], UR4 ;  /* 0x0000a00406ff75b2 */ /* 0x0024620008000100 */
[----:B------:R2:W1:Y:S02]  /*0930*/  SYNCS.EXCH.64 URZ, [UR6+0xa8], UR4 ;  /* 0x0000a80406ff75b2 */ /* 0x0004640008000100 */
[----:B--2---:R-:W-:Y:S01]  /*0940*/  NOP ;  /* 0x0000000000007918 */ /* 0x004fe20000000000 */
.L_x_11:
[----:B------:R-:W2:Y:S01]  /*0950*/  SHFL.IDX PT, R2, R86, RZ, 0x1f ;  /* 0x00001fff56027589 */ /* 0x000ea200000e0000 */
[----:B------:R-:W-:Y:S01]  /*0960*/  NOP ;  /* 0x0000000000007918 */ /* 0x000fe20000000000 */
[----:B--2---:R-:W-:-:S13]  /*0970*/  ISETP.NE.AND P0, PT, R2, 0x4, PT ;  /* 0x000000040200780c */ /* 0x004fda0003f05270 */
[----:B------:R-:W-:Y:S05]  /*0980*/  @P0 BRA `(.L_x_12) ;  /* 0x0000000000440947 */ /* 0x000fea0003800000 */
[----:B-1----:R-:W1:Y:S01]  /*0990*/  S2UR UR6, SR_CgaCtaId ;  /* 0x00000000000679c3 */ /* 0x002e620000008800 */
[----:B------:R-:W-:Y:S01]  /*09a0*/  UMOV UR4, 0x100 ;  /* 0x0000010000047882 */ /* 0x000fe20000000000 */
[----:B------:R-:W-:Y:S01]  /*09b0*/  UMOV UR5, 0x400 ;  /* 0x0000040000057882 */ /* 0x000fe20000000000 */
[----:B------:R-:W-:Y:S01]  /*09c0*/  USEL UR4, UR4, 0xe0, UP3 ;  /* 0x000000e004047887 */ /* 0x000fe20009800000 */
[----:B------:R-:W-:Y:S01]  /*09d0*/  UMOV UR8, 0x1 ;  /* 0x0000000100087882 */ /* 0x000fe20000000000 */
[----:B------:R-:W-:Y:S01]  /*09e0*/  ELECT P0, URZ, PT ;  /* 0x0000000000ff782f */ /* 0x000fe20003800000 */
[----:B------:R-:W-:-:S04]  /*09f0*/  UIADD3 UR8, UPT, UPT, -UR8, 0x100000, URZ ;  /* 0x0010000008087890 */ /* 0x000fc8000fffe1ff */
[----:B------:R-:W-:Y:S02]  /*0a00*/  USHF.L.U32 UR9, UR8, 0xb, URZ ;  /* 0x0000000b08097899 */ /* 0x000fe400080006ff */
[----:B------:R-:W-:Y:S02]  /*0a10*/  USHF.L.U32 UR8, UR8, 0x1, URZ ;  /* 0x0000000108087899 */ /* 0x000fe400080006ff */
[----:B-1----:R-:W-:Y:S02]  /*0a20*/  ULEA UR6, UR6, UR5, 0x18 ;  /* 0x0000000506067291 */ /* 0x002fe4000f8ec0ff */
[----:B------:R-:W-:-:S04]  /*0a30*/  UIADD3 UR4, UPT, UPT, -UR4, 0x100000, URZ ;  /* 0x0010000004047890 */ /* 0x000fc8000fffe1ff */
[----:B------:R-:W-:Y:S02]  /*0a40*/  USHF.L.U32 UR5, UR4, 0xb, URZ ;  /* 0x0000000b04057899 */ /* 0x000fe400080006ff */
[----:B------:R-:W-:Y:S01]  /*0a50*/  USHF.L.U32 UR4, UR4, 0x1, URZ ;  /* 0x0000000104047899 */ /* 0x000fe200080006ff */
[----:B------:R-:W1:Y:S03]  /*0a60*/  FENCE.VIEW.ASYNC.S ;  /* 0x00000000000073c6 */ /* 0x000e660000000000 */
[----:B-1----:R2:W1:Y:S08]  /*0a70*/  SYNCS.EXCH.64 URZ, [UR6+0xb0], UR8 ;  /* 0x0000b00806ff75b2 */ /* 0x0024700008000100 */
[----:B------:R2:W1:Y:S02]  /*0a80*/  SYNCS.EXCH.64 URZ, [UR6+0xb8], UR4 ;  /* 0x0000b80406ff75b2 */ /* 0x0004640008000100 */
[----:B--2---:R-:W-:Y:S01]  /*0a90*/  NOP ;  /* 0x0000000000007918 */ /* 0x004fe20000000000 */
.L_x_12:
[----:B------:R-:W2:Y:S01]  /*0aa0*/  SHFL.IDX PT, R2, R86, RZ, 0x1f ;  /* 0x00001fff56027589 */ /* 0x000ea200000e0000 */
[----:B------:R-:W1:Y:S01]  /*0ab0*/  S2UR UR51, SR_CTAID.X ;  /* 0x00000000003379c3 */ /* 0x000e620000002500 */
[----:B------:R-:W-:-:S07]  /*0ac0*/  NOP ;  /* 0x0000000000007918 */ /* 0x000fce0000000000 */
[----:B------:R-:W1:Y:S01]  /*0ad0*/  S2UR UR24, SR_CTAID.Y ;  /* 0x00000000001879c3 */ /* 0x000e620000002600 */
[----:B--2---:R-:W-:-:S13]  /*0ae0*/  ISETP.NE.AND P0, PT, R2, 0x5, PT ;  /* 0x000000050200780c */ /* 0x004fda0003f05270 */
[----:B-1----:R-:W-:Y:S05]  /*0af0*/  @P0 BRA `(.L_x_13) ;  /* 0x0000000000480947 */ /* 0x002fea0003800000 */
[----:B------:R-:W1:Y:S01]  /*0b00*/  S2UR UR4, SR_CgaCtaId ;  /* 0x00000000000479c3 */ /* 0x000e620000008800 */
        /* <DEDUP_REMOVED lines=12> */
[----:B-1----:R1:W2:Y:S01]  /*0bd0*/  SYNCS.EXCH.64 URZ, [UR4+0xc0], UR8 ;  /* 0x0000c00804ff75b2 */ /* 0x0022a20008000100 */
[----:B------:R1:W1:Y:S01]  /*0be0*/  SYNCS.EXCH.64 URZ, [UR4+0xd0], UR6 ;  /* 0x0000d00604ff75b2 */ /* 0x0002620008000100 */
[----:B------:R1:W1:Y:S01]  /*0bf0*/  SYNCS.EXCH.64 URZ, [UR4+0xc8], UR8 ;  /* 0x0000c80804ff75b2 */ /* 0x0002620008000100 */
[----:B------:R1:W1:Y:S01]  /*0c00*/  SYNCS.EXCH.64 URZ, [UR4+0xd8], UR6 ;  /* 0x0000d80604ff75b2 */ /* 0x0002620008000100 */
[----:B------:R-:W-:Y:S01]  /*0c10*/  NOP ;  /* 0x0000000000007918 */ /* 0x000fe20000000000 */
.L_x_13:
[----:B------:R-:W-:-:S05]  /*0c20*/  CS2R.32 R78, SR_CgaSize ;  /* 0x00000000004e7805 */ /* 0x000fca0000008a00 */
[----:B------:R-:W-:-:S05]  /*0c30*/  IMAD R78, R78, -0xa0, RZ ;  /* 0xffffff604e4e7824 */ /* 0x000fca00078e02ff */
[----:B------:R-:W-:-:S14]  /*0c40*/  R2UR UR5, R78 ;  /* 0x000000004e0572ca */ /* 0x000fdc00000e0000 */
[----:B------:R-:W3:Y:S01]  /*0c50*/  LDCU UR5, c[0x0][UR5+0x2b0] ;  /* 0x00005600050577ac */ /* 0x000ee20008000800 */
[----:B------:R-:W-:Y:S02]  /*0c60*/  I2FP.F32.U32 R78, UR51 ;  /* 0x00000033004e7c45 */ /* 0x000fe40008201000 */
[----:B------:R-:W-:-:S05]  /*0c70*/  CS2R.32 R3, SR_CgaSize ;  /* 0x0000000000037805 */ /* 0x000fca0000008a00 */
[----:B------:R-:W-:-:S06]  /*0c80*/  IMAD R3, R3, -0xa0, RZ ;  /* 0xffffff6003037824 */ /* 0x000fcc00078e02ff */
[----:B------:R-:W4:Y:S01]  /*0c90*/  LDC R3, c[0x0][R3+0x2a0] ;  /* 0x0000a80003037b82 */ /* 0x000f220000000800 */
[----:B------:R-:W-:Y:S02]  /*0ca0*/  I2FP.F32.U32 R77, UR24 ;  /* 0x00000018004d7c45 */ /* 0x000fe40008201000 */
[----:B------:R-:W-:-:S05]  /*0cb0*/  CS2R.32 R2, SR_CgaSize ;  /* 0x0000000000027805 */ /* 0x000fca0000008a00 */
[----:B------:R-:W-:-:S05]  /*0cc0*/  IMAD R2, R2, -0xa0, RZ ;  /* 0xffffff6002027824 */ /* 0x000fca00078e02ff */
[----:B-1----:R-:W-:-:S14]  /*0cd0*/  R2UR UR4, R2 ;  /* 0x00000000020472ca */ /* 0x002fdc00000e0000 */
[----:B------:R-:W1:Y:S01]  /*0ce0*/  LDCU UR4, c[0x0][UR4+0x2b4] ;  /* 0x00005680040477ac */ /* 0x000e620008000800 */
[----:B------:R-:W-:Y:S01]  /*0cf0*/  NOP ;  /* 0x0000000000007918 */ /* 0x000fe20000000000 */
[----:B------:R-:W2:Y:S01]  /*0d00*/  LDCU UR19, c[0x0][0xc24] ;  /* 0x00018480ff1377ac */ /* 0x000ea20008000800 */
[----:B------:R-:W-:-:S05]  /*0d10*/  CS2R.32 R2, SR_CgaSize ;  /* 0x0000000000027805 */ /* 0x000fca0000008a00 */
[----:B------:R-:W-:-:S06]  /*0d20*/  IMAD R2, R2, -0xa0, RZ ;  /* 0xffffff6002027824 */ /* 0x000fcc00078e02ff */
[----:B------:R-:W4:Y:S01]  /*0d30*/  LDC R2, c[0x0][R2+0x2a4] ;  /* 0x0000a90002027b82 */ /* 0x000f220000000800 */
[----:B---3--:R-:W-:-:S07]  /*0d40*/  FMUL R78, R78, UR5 ;  /* 0x000000054e4e7c20 */ /* 0x008fce0008400000 */
[----:B------:R-:W3:Y:S01]  /*0d50*/  S2UR UR52, SR_CTAID.Z ;  /* 0x00000000003479c3 */ /* 0x000ee20000002700 */
[----:B-1----:R-:W-:Y:S01]  /*0d60*/  FMUL R77, R77, UR4 ;  /* 0x000000044d4d7c20 */ /* 0x002fe20008400000 */
[----:B------:R-:W1:Y:S01]  /*0d70*/  F2I.U32.TRUNC.NTZ R78, R78 ;  /* 0x0000004e004e7305 */ /* 0x000e62000020f000 */
[----:B--2---:R-:W-:-:S07]  /*0d80*/  UISETP.GE.AND UP0, UPT, UR19, 0x1, UPT ;  /* 0x000000011300788c */ /* 0x004fce000bf06270 */
[----:B------:R-:W2:Y:S01]  /*0d90*/  F2I.U32.TRUNC.NTZ R77, R77 ;  /* 0x0000004d004d7305 */ /* 0x000ea2000020f000 */
[----:B-1----:R-:W-:-:S05]  /*0da0*/  IADD3 R78, PT, PT, -R78, RZ, RZ ;  /* 0x000000ff4e4e7210 */ /* 0x002fca0007ffe1ff */
[----:B----4-:R-:W-:Y:S01]  /*0db0*/  IMAD R78, R3, R78, UR51 ;  /* 0x00000033034e7e24 */ /* 0x010fe2000f8e024e */
[----:B--2---:R-:W-:-:S05]  /*0dc0*/  IADD3 R77, PT, PT, -R77, RZ, RZ ;  /* 0x000000ff4d4d7210 */ /* 0x004fca0007ffe1ff */
[----:B------:R-:W-:Y:S01]  /*0dd0*/  IMAD R77, R2, R77, UR24 ;  /* 0x00000018024d7e24 */ /* 0x000fe2000f8e024d */
[----:B------:R-:W-:Y:S06]  /*0de0*/  BAR.SYNC.DEFER_BLOCKING 0x0 ;  /* 0x0000000000007b1d */ /* 0x000fec0000010000 */
[----:B---3--:R-:W-:Y:S05]  /*0df0*/  BRA.U !UP0, `(.L_x_14) ;  /* 0x0000000108d47547 */ /* 0x008fea000b800000 */
[----:B------:R-:W1:Y:S01]  /*0e00*/  LDCU.128 UR20, c[0x0][0xc10] ;  /* 0x00018200ff1477ac */ /* 0x000e620008000c00 */
[----:B------:R-:W2:Y:S01]  /*0e10*/  LDCU UR6, c[0x0][0x370] ;  /* 0x00006e00ff0677ac */ /* 0x000ea20008000800 */
[----:B------:R-:W3:Y:S01]  /*0e20*/  LDCU UR4, c[0x0][0x374] ;  /* 0x00006e80ff0477ac */ /* 0x000ee20008000800 */
[----:B------:R-:W4:Y:S01]  /*0e30*/  LDCU UR25, c[0x0][0xc0c] ;  /* 0x00018180ff1977ac */ /* 0x000f220008000800 */
[----:B------:R-:W4:Y:S01]  /*0e40*/  LDCU UR5, c[0x0][0xc20] ;  /* 0x00018400ff0577ac */ /* 0x000f220008000800 */
[----:B------:R-:W4:Y:S01]  /*0e50*/  LDCU.64 UR16, c[0x0][0xc28] ;  /* 0x00018500ff1077ac */ /* 0x000f220008000a00 */
[----:B-1----:R-:W-:Y:S02]  /*0e60*/  UISETP.NE.AND UP0, UPT, UR22, 0x1, UPT ;  /* 0x000000011600788c */ /* 0x002fe4000bf05270 */
[----:B---3--:R-:W-:Y:S02]  /*0e70*/  UIMAD.WIDE.U32 UR8, UR4, UR23, URZ ;  /* 0x00000017040872a5 */ /* 0x008fe4000f8e00ff */
[----:B--2---:R-:W-:-:S02]  /*0e80*/  UIMAD.WIDE.U32 UR10, UR6, UR20, URZ ;  /* 0x00000014060a72a5 */ /* 0x004fc4000f8e00ff */
[----:B----4-:R-:W-:Y:S02]  /*0e90*/  UISETP.NE.AND UP2, UPT, UR25, 0x1, UPT ;  /* 0x000000011900788c */ /* 0x010fe4000bf45270 */
[----:B------:R-:W-:Y:S01]  /*0ea0*/  UISETP.NE.AND UP4, UPT, UR19, 0x1, UPT ;  /* 0x000000011300788c */ /* 0x000fe2000bf85270 */
[----:B------:R-:W-:Y:S02]  /*0eb0*/  UMOV UR8, UR9 ;  /* 0x0000000900087c82 */ /* 0x000fe40008000000 */
[----:B------:R-:W-:Y:S01]  /*0ec0*/  UMOV UR10, UR11 ;  /* 0x0000000b000a7c82 */ /* 0x000fe20008000000 */
[----:B------:R-:W-:Y:S02]  /*0ed0*/  @UP0 USHF.R.U32.HI UR4, URZ, UR5, UR8 ;  /* 0x00000005ff040299 */ /* 0x000fe40008011608 */
[----:B------:R-:W-:Y:S02]  /*0ee0*/  UIMAD.WIDE.U32 UR12, UR24, UR23, URZ ;  /* 0x00000017180c72a5 */ /* 0x000fe4000f8e00ff */
[----:B------:R-:W-:-:S02]  /*0ef0*/  UIMAD.WIDE.U32 UR8, UR4, UR16, URZ ;  /* 0x00000010040872a5 */ /* 0x000fc4000f8e00ff */
[----:B------:R-:W-:Y:S02]  /*0f00*/  @UP2 USHF.R.U32.HI UR6, URZ, UR21, UR10 ;  /* 0x00000015ff062299 */ /* 0x000fe4000801160a */
[----:B------:R-:W-:Y:S02]  /*0f10*/  UIMAD.WIDE.U32 UR14, UR51, UR20, URZ ;  /* 0x00000014330e72a5 */ /* 0x000fe4000f8e00ff */
[----:B------:R-:W-:Y:S01]  /*0f20*/  UIMAD.WIDE.U32 UR10, UR6, UR16, URZ ;  /* 0x00000010060a72a5 */ /* 0x000fe2000f8e00ff */
[----:B------:R-:W-:Y:S01]  /*0f30*/  UMOV UR12, UR13 ;  /* 0x0000000d000c7c82 */ /* 0x000fe20008000000 */
[----:B------:R-:W-:Y:S01]  /*0f40*/  UMOV UR8, UR9 ;  /* 0x0000000900087c82 */ /* 0x000fe20008000000 */
[----:B------:R-:W-:Y:S02]  /*0f50*/  USHF.R.U32.HI UR12, URZ, UR5, UR12 ;  /* 0x00000005ff0c7299 */ /* 0x000fe4000801160c */
[----:B------:R-:W-:Y:S01]  /*0f60*/  @UP4 USHF.R.U32.HI UR4, URZ, UR17, UR8 ;  /* 0x00000011ff044299 */ /* 0x000fe20008011608 */
[----:B------:R-:W-:Y:S01]  /*0f70*/  UMOV UR14, UR15 ;  /* 0x0000000f000e7c82 */ /* 0x000fe20008000000 */
[----:B------:R-:W-:Y:S01]  /*0f80*/  UMOV UR10, UR11 ;  /* 0x0000000b000a7c82 */ /* 0x000fe20008000000 */
[----:B------:R-:W-:-:S02]  /*0f90*/  USHF.R.U32.HI UR14, URZ, UR21, UR14 ;  /* 0x00000015ff0e7299 */ /* 0x000fc4000801160e */
[----:B------:R-:W-:Y:S02]  /*0fa0*/  USEL UR5, UR24, UR12, !UP0 ;  /* 0x0000000c18057287 */ /* 0x000fe4000c000000 */
[----:B------:R-:W-:Y:S02]  /*0fb0*/  @UP4 USHF.R.U32.HI UR6, URZ, UR17, UR10 ;  /* 0x00000011ff064299 */ /* 0x000fe4000801160a */
[----:B------:R-:W-:Y:S02]  /*0fc0*/  UIMAD UR7, UR4, UR19, URZ ;  /* 0x00000013040772a4 */ /* 0x000fe4000f8e02ff */
[----:B------:R-:W-:Y:S02]  /*0fd0*/  USEL UR4, UR51, UR14, !UP2 ;  /* 0x0000000e33047287 */ /* 0x000fe4000d000000 */
[----:B------:R-:W-:Y:S02]  /*0fe0*/  UIMAD UR10, UR6, UR19, URZ ;  /* 0x00000013060a72a4 */ /* 0x000fe4000f8e02ff */
[----:B------:R-:W-:-:S02]  /*0ff0*/  UISETP.GE.AND UP0, UPT, UR5, UR7, UPT ;  /* 0x000000070500728c */ /* 0x000fc4000bf06270 */
[----:B------:R-:W-:Y:S02]  /*1000*/  UIMAD.WIDE.U32 UR8, UR5, UR16, URZ ;  /* 0x00000010050872a5 */ /* 0x000fe4000f8e00ff */
[----:B------:R-:W-:Y:S02]  /*1010*/  UISETP.GE.OR UP0, UPT, UR4, UR10, UP0 ;  /* 0x0000000a0400728c */ /* 0x000fe40008706670 */
[----:B------:R-:W-:Y:S02]  /*1020*/  UIMAD.WIDE.U32 UR10, UR4, UR16, URZ ;  /* 0x00000010040a72a5 */ /* 0x000fe4000f8e00ff */
[----:B------:R-:W-:Y:S01]  /*1030*/  UIADD3 UR10, UPT, UPT, -UR4, URZ, URZ ;  /* 0x000000ff040a7290 */ /* 0x000fe2000fffe1ff */
[----:B------:R-:W-:Y:S01]  /*1040*/  UMOV UR8, UR9 ;  /* 0x0000000900087c82 */ /* 0x000fe20008000000 */
[----:B------:R-:W-:Y:S02]  /*1050*/  UIADD3 UR9, UPT, UPT, -UR5, URZ, URZ ;  /* 0x000000ff05097290 */ /* 0x000fe4000fffe1ff */
[----:B------:R-:W-:-:S03]  /*1060*/  USHF.R.U32.HI UR8, URZ, UR17, UR8 ;  /* 0x00000011ff087299 */ /* 0x000fc60008011608 */
[----:B------:R-:W-:Y:S01]  /*1070*/  @!UP0 UMOV UR7, UR11 ;  /* 0x0000000b00078c82 */ /* 0x000fe20008000000 */
[----:B------:R-:W-:Y:S02]  /*1080*/  UIMAD UR24, UR22, UR9, UR24 ;  /* 0x00000009161872a4 */ /* 0x000fe4000f8e0218 */
[----:B------:R-:W-:Y:S02]  /*1090*/  USEL UR8, UR5, UR8, !UP4 ;  /* 0x0000000805087287 */ /* 0x000fe4000e000000 */
[----:B------:R-:W-:Y:S02]  /*10a0*/  @!UP0 USHF.R.U32.HI UR7, URZ, UR17, UR7 ;  /* 0x00000011ff078299 */ /* 0x000fe40008011607 */
[----:B------:R-:W-:Y:S02]  /*10b0*/  UIADD3 UR9, UPT, UPT, -UR8, URZ, URZ ;  /* 0x000000ff08097290 */ /* 0x000fe4000fffe1ff */
[----:B------:R-:W-:Y:S02]  /*10c0*/  @!UP0 USEL UR7, UR4, UR7, !UP4 ;  /* 0x0000000704078287 */ /* 0x000fe4000e000000 */
[----:B------:R-:W-:-:S02]  /*10d0*/  UIMAD UR9, UR19, UR9, UR5 ;  /* 0x00000009130972a4 */ /* 0x000fc4000f8e0205 */
[----:B------:R-:W-:Y:S02]  /*10e0*/  @!UP0 UIADD3 UR8, UPT, UPT, UR8, -UR7, URZ ;  /* 0x8000000708088290 */ /* 0x000fe4000fffe0ff */
[----:B------:R-:W-:Y:S02]  /*10f0*/  @!UP0 UIMAD UR7, UR9, UR6, UR7 ;  /* 0x00000006090782a4 */ /* 0x000fe4000f8e0207 */
[----:B------:R-:W-:Y:S02]  /*1100*/  @!UP0 UIMAD UR5, UR8, UR19, UR4 ;  /* 0x00000013080582a4 */ /* 0x000fe4000f8e0204 */
[----:B------:R-:W-:Y:S02]  /*1110*/  UIMAD UR6, UR25, UR10, UR51 ;  /* 0x0000000a190672a4 */ /* 0x000fe4000f8e0233 */
[----:B------:R-:W-:Y:S01]  /*1120*/  UIMAD UR24, UR5, UR22, UR24 ;  /* 0x00000016051872a4 */ /* 0x000fe2000f8e0218 */
[----:B------:R-:W-:Y:S02]  /*1130*/  @!UP0 UMOV UR4, UR7 ;  /* 0x0000000700048c82 */ /* 0x000fe40008000000 */
[----:B------:R-:W-:-:S12]  /*1140*/  UIMAD UR51, UR4, UR25, UR6 ;  /* 0x00000019043372a4 */ /* 0x000fd8000f8e0206 */
.L_x_14:
[----:B------:R-:W1:Y:S02]  /*1150*/  LDCU UR4, c[0x0][0xc30] ;  /* 0x00018600ff0477ac */ /* 0x000e640008000800 */
[----:B-1----:R-:W-:-:S09]  /*1160*/  UISETP.NE.AND UP0, UPT, UR4, 0x1, UPT ;  /* 0x000000010400788c */ /* 0x002fd2000bf05270 */
[----:B------:R-:W-:Y:S05]  /*1170*/  BRA.U UP0, `(.L_x_15) ;  /* 0x0000000100447547 */ /* 0x000fea000b800000 */
[----:B------:R-:W1:Y:S01]  /*1180*/  LDCU.128 UR8, c[0x0][0xc10] ;  /* 0x00018200ff0877ac */ /* 0x000e620008000c00 */
[----:B------:R-:W2:Y:S01]  /*1190*/  LDCU UR12, c[0x0][0xc0c] ;  /* 0x00018180ff0c77ac */ /* 0x000ea20008000800 */
[----:B------:R-:W3:Y:S01]  /*11a0*/  LDCU UR13, c[0x0][0xc20] ;  /* 0x00018400ff0d77ac */ /* 0x000ee20008000800 */
[----:B-1----:R-:W-:Y:S02]  /*11b0*/  UIMAD.WIDE.U32 UR6, UR51, UR8, URZ ;  /* 0x00000008330672a5 */ /* 0x002fe4000f8e00ff */
[----:B------:R-:W-:Y:S02]  /*11c0*/  UIMAD.WIDE.U32 UR4, UR24, UR11, URZ ;  /* 0x0000000b180472a5 */ /* 0x000fe4000f8e00ff */
[----:B--2---:R-:W-:Y:S02]  /*11d0*/  UISETP.NE.AND UP2, UPT, UR12, 0x1, UPT ;  /* 0x000000010c00788c */ /* 0x004fe4000bf45270 */
[----:B------:R-:W-:Y:S01]  /*11e0*/  UISETP.NE.AND UP0, UPT, UR10, 0x1, UPT ;  /* 0x000000010a00788c */ /* 0x000fe2000bf05270 */
[----:B------:R-:W-:-:S02]  /*11f0*/  UMOV UR6, UR7 ;  /* 0x0000000700067c82 */ /* 0x000fc40008000000 */
[----:B------:R-:W-:Y:S01]  /*1200*/  UMOV UR4, UR5 ;  /* 0x0000000500047c82 */ /* 0x000fe20008000000 */
[----:B------:R-:W-:Y:S02]  /*1210*/  USHF.R.U32.HI UR6, URZ, UR9, UR6 ;  /* 0x00000009ff067299 */ /* 0x000fe40008011606 */
[----:B---3--:R-:W-:Y:S02]  /*1220*/  USHF.R.U32.HI UR4, URZ, UR13, UR4 ;  /* 0x0000000dff047299 */ /* 0x008fe40008011604 */
[----:B------:R-:W-:Y:S02]  /*1230*/  USEL UR5, UR51, UR6, !UP2 ;  /* 0x0000000633057287 */ /* 0x000fe4000d000000 */
[----:B------:R-:W-:-:S04]  /*1240*/  USEL UR4, UR24, UR4, !UP0 ;  /* 0x0000000418047287 */ /* 0x000fc8000c000000 */
[----:B------:R-:W-:Y:S02]  /*1250*/  UIADD3 UR6, UPT, UPT, UR5, -UR4, URZ ;  /* 0x8000000405067290 */ /* 0x000fe4000fffe0ff */
[----:B------:R-:W-:Y:S02]  /*1260*/  UIADD3 UR4, UPT, UPT, -UR5, UR4, URZ ;  /* 0x0000000405047290 */ /* 0x000fe4000fffe1ff */
[----:B------:R-:W-:Y:S02]  /*1270*/  UIMAD UR24, UR6, UR10, UR24 ;  /* 0x0000000a061872a4 */ /* 0x000fe4000f8e0218 */
[----:B------:R-:W-:-:S12]  /*1280*/  UIMAD UR51, UR4, UR12, UR51 ;  /* 0x0000000c043372a4 */ /* 0x000fd8000f8e0233 */
.L_x_15:
[----:B------:R-:W-:Y:S01]  /*1290*/  BAR.SYNC.DEFER_BLOCKING 0x0 ;  /* 0x0000000000007b1d */ /* 0x000fe20000010000 */
[----:B------:R-:W-:Y:S01]  /*12a0*/  UISETP.NE.AND UP0, UPT, UR18, 0x2, UPT ;  /* 0x000000021200788c */ /* 0x000fe2000bf05270 */
[----:B------:R-:W-:Y:S02]  /*12b0*/  ISETP.NE.OR P3, PT, R0, 0x2, !P3 ;  /* 0x000000020000780c */ /* 0x000fe40005f65670 */
[----:B------:R-:W-:Y:S02]  /*12c0*/  LOP3.LUT R0, R83, 0x1f, RZ, 0xc0, !PT ;  /* 0x0000001f53007812 */ /* 0x000fe400078ec0ff */
[----:B------:R-:W1:Y:S04]  /*12d0*/  LDCU UR39, c[0x0][0xc24] ;  /* 0x00018480ff2777ac */ /* 0x000e680008000800 */
[----:B------:R-:W-:Y:S05]  /*12e0*/  BRA.U UP0, `(.L_x_16) ;  /* 0x0000001900d07547 */ /* 0x000fea000b800000 */
[----:B------:R-:W2:Y:S01]  /*12f0*/  LDCU UR5, c[0x0][0x388] ;  /* 0x00007100ff0577ac */ /* 0x000ea20008000800 */
[----:B------:R-:W-:Y:S01]  /*1300*/  PLOP3.LUT P1, PT, PT, PT, UP3, 0x80, 0x8 ;  /* 0x000000000008781c */ /* 0x000fe20003f2f038 */
[----:B------:R-:W-:Y:S01]  /*1310*/  IMAD.MOV.U32 R2, RZ, RZ, RZ ;  /* 0x000000ffff027224 */ /* 0x000fe200078e00ff */
[----:B------:R-:W-:Y:S01]  /*1320*/  ISETP.EQ.OR P2, PT, R0, RZ, P3 ;  /* 0x000000ff0000720c */ /* 0x000fe20001f42670 */
[----:B------:R-:W3:Y:S01]  /*1330*/  LDCU UR8, c[0x0][0x38c] ;  /* 0x00007180ff0877ac */ /* 0x000ee20008000800 */
[----:B------:R-:W-:Y:S01]  /*1340*/  PLOP3.LUT P1, PT, P1, PT, PT, 0x8, 0x80 ;  /* 0x000000000080781c */ /* 0x000fe20000f2e170 */
[----:B------:R-:W4:Y:S01]  /*1350*/  LDCU.64 UR6, c[0x0][0x390] ;  /* 0x00007200ff0677ac */ /* 0x000f220008000a00 */
[----:B------:R-:W1:Y:S01]  /*1360*/  LDCU UR62, c[0x0][0x370] ;  /* 0x00006e00ff3e77ac */ /* 0x000e620008000800 */
[----:B------:R-:W1:Y:S01]  /*1370*/  LDCU.64 UR54, c[0x0][0x348] ;  /* 0x00006900ff3677ac */ /* 0x000e620008000a00 */
[----:B--2---:R-:W-:Y:S01]  /*1380*/  UIADD3 UR5, UPT, UPT, UR5, 0x3f, URZ ;  /* 0x0000003f05057890 */ /* 0x004fe2000fffe0ff */
[----:B------:R-:W2:Y:S03]  /*1390*/  LDCU UR61, c[0x0][0x374] ;  /* 0x00006e80ff3d77ac */ /* 0x000ea60008000800 */
[----:B------:R-:W-:Y:S01]  /*13a0*/  USHF.R.S32.HI UR4, URZ, 0x1f, UR5 ;  /* 0x0000001fff047899 */ /* 0x000fe20008011405 */
[----:B------:R-:W-:Y:S01]  /*13b0*/  UMOV UR40, 0x1 ;  /* 0x0000000100287882 */ /* 0x000fe20000000000 */
[----:B------:R-:W-:-:S02]  /*13c0*/  UMOV UR44, URZ ;  /* 0x000000ff002c7c82 */ /* 0x000fc40008000000 */
[----:B------:R-:W-:Y:S01]  /*13d0*/  ULEA.HI UR4, UR4, UR5, URZ, 0x6 ;  /* 0x0000000504047291 */ /* 0x000fe2000f8f30ff */
[----:B------:R-:W-:Y:S01]  /*13e0*/  UMOV UR30, URZ ;  /* 0x000000ff001e7c82 */ /* 0x000fe20008000000 */
[----:B------:R-:W-:Y:S02]  /*13f0*/  UMOV UR52, URZ ;  /* 0x000000ff00347c82 */ /* 0x000fe40008000000 */
[----:B------:R-:W-:-:S04]  /*1400*/  USHF.R.S32.HI UR4, URZ, 0x6, UR4 ;  /* 0x00000006ff047899 */ /* 0x000fc80008011404 */
[----:B---3--:R-:W-:-:S04]  /*1410*/  UIMAD UR4, UR4, UR8, URZ ;  /* 0x00000008040472a4 */ /* 0x008fc8000f8e02ff */
[----:B----4-:R-:W-:-:S04]  /*1420*/  UIMAD UR4, UR4, UR6, URZ ;  /* 0x00000006040472a4 */ /* 0x010fc8000f8e02ff */
[----:B------:R-:W-:-:S04]  /*1430*/  UIMAD UR63, UR4, UR7, URZ ;  /* 0x00000007043f72a4 */ /* 0x000fc8000f8e02ff */
[----:B------:R-:W-:Y:S02]  /*1440*/  UISETP.NE.AND UP1, UPT, UR63, URZ, UPT ;  /* 0x000000ff3f00728c */ /* 0x000fe4000bf25270 */
[----:B------:R-:W-:-:S04]  /*1450*/  UISETP.LT.U32.AND UP0, UPT, UR63, 0x6, UPT ;  /* 0x000000063f00788c */ /* 0x000fc8000bf01070 */
[----:B------:R-:W-:-:S04]  /*1460*/  USEL UR4, UR63, 0x6, UP0 ;  /* 0x000000063f047887 */ /* 0x000fc80008000000 */
[----:B------:R-:W-:Y:S02]  /*1470*/  UIADD3 UR5, UPT, UPT, UR4, -0x1, URZ ;  /* 0xffffffff04057890 */ /* 0x000fe4000fffe0ff */
[----:B------:R-:W-:Y:S02]  /*1480*/  @!UP1 UIADD3 UR5, UPT, UPT, UR4, URZ, URZ ;  /* 0x000000ff04059290 */ /* 0x000fe4000fffe0ff */
[----:B------:R-:W-:Y:S02]  /*1490*/  UIADD3 UR60, UPT, UPT, UR63, -UR4, URZ ;  /* 0x800000043f3c7290 */ /* 0x000fe4000fffe0ff */
[----:B-12---:R-:W-:-:S12]  /*14a0*/  UIADD3 UR64, UPT, UPT, UR5, 0x1, URZ ;  /* 0x0000000105407890 */ /* 0x006fd8000fffe0ff */
.L_x_32:
[----:B------:R-:W1:Y:S01]  /*14b0*/  S2UR UR45, SR_CgaCtaId ;  /* 0x00000000002d79c3 */ /* 0x000e620000008800 */
[----:B------:R-:W-:Y:S01]  /*14c0*/  UMOV UR4, 0x400 ;  /* 0x0000040000047882 */ /* 0x000fe20000000000 */
[----:B------:R-:W-:Y:S01]  /*14d0*/  MOV R0, UR40 ;  /* 0x0000002800007c02 */ /* 0x000fe20008000f00 */
[----:B------:R-:W-:Y:S02]  /*14e0*/  UISETP.NE.AND UP0, UPT, UR63, URZ, UPT ;  /* 0x000000ff3f00728c */ /* 0x000fe4000bf05270 */
[----:B------:R-:W-:Y:S01]  /*14f0*/  USHF.L.U32 UR50, UR51, 0x7, URZ ;  /* 0x0000000733327899 */ /* 0x000fe200080006ff */
[----:B------:R-:W-:Y:S01]  /*1500*/  SHF.L.U32 R0, R0, 0x1f, RZ ;  /* 0x0000001f00007819 */ /* 0x000fe200000006ff */
[----:B------:R-:W-:Y:S01]  /*1510*/  USHF.L.U32 UR34, UR24, 0x7, URZ ;  /* 0x0000000718227899 */ /* 0x000fe200080006ff */
[----:B------:R-:W-:Y:S01]  /*1520*/  UMOV UR31, URZ ;  /* 0x000000ff001f7c82 */ /* 0x000fe20008000000 */
[----:B------:R-:W-:Y:S01]  /*1530*/  UMOV UR38, URZ ;  /* 0x000000ff00267c82 */ /* 0x000fe20008000000 */
[----:B------:R-:W-:Y:S01]  /*1540*/  UMOV UR37, URZ ;  /* 0x000000ff00257c82 */ /* 0x000fe20008000000 */
[----:B------:R-:W-:Y:S01]  /*1550*/  UMOV UR36, URZ ;  /* 0x000000ff00247c82 */ /* 0x000fe20008000000 */
[----:B-1----:R-:W-:-:S04]  /*1560*/  ULEA UR45, UR45, UR4, 0x18 ;  /* 0x000000042d2d7291 */ /* 0x002fc8000f8ec0ff */
[----:B------:R-:W-:-:S09]  /*1570*/  ULEA UR4, UR44, UR45, 0x3 ;  /* 0x0000002d2c047291 */ /* 0x000fd2000f8e18ff */
[----:B------:R1:W2:Y:S01]  /*1580*/  SYNCS.PHASECHK.TRANS64.TRYWAIT P0, [UR4+0x30], R0 ;  /* 0x00003000ff0075a7 */ /* 0x0002a20008001104 */
[----:B------:R-:W-:Y:S05]  /*1590*/  BRA.U !UP0, `(.L_x_17) ;  /* 0x0000000508b47547 */ /* 0x000fea000b800000 */
[----:B------:R-:W3:Y:S01]  /*15a0*/  LDCU.128 UR12, c[0x0][0x480] ;  /* 0x00009000ff0c77ac */ /* 0x000ee20008000c00 */
[----:B------:R-:W4:Y:S01]  /*15b0*/  LDCU.128 UR8, c[0x0][0x490] ;  /* 0x00009200ff0877ac */ /* 0x000f220008000c00 */
[----:B------:R-:W1:Y:S01]  /*15c0*/  LDCU.64 UR26, c[0x0][0x4c0] ;  /* 0x00009800ff1a77ac */ /* 0x000e620008000a00 */
[----:B------:R-:W1:Y:S01]  /*15d0*/  LDCU.64 UR16, c[0x0][0x4f0] ;  /* 0x00009e00ff1077ac */ /* 0x000e620008000a00 */
[----:B------:R-:W1:Y:S01]  /*15e0*/  LDCU UR19, c[0x0][0x4ec] ;  /* 0x00009d80ff1377ac */ /* 0x000e620008000800 */
[----:B---3--:R-:W-:Y:S02]  /*15f0*/  UIMAD.WIDE.U32 UR4, UR50, UR13, URZ ;  /* 0x0000000d320472a5 */ /* 0x008fe4000f8e00ff */
[----:B------:R-:W-:Y:S02]  /*1600*/  UISETP.NE.AND UP0, UPT, UR12, 0x1, UPT ;  /* 0x000000010c00788c */ /* 0x000fe4000bf05270 */
[----:B------:R-:W-:Y:S02]  /*1610*/  USHF.R.U32.HI UR5, URZ, UR14, UR5 ;  /* 0x0000000eff057299 */ /* 0x000fe40008011605 */
[----:B------:R-:W-:-:S02]  /*1620*/  UIADD3 UR52, UPT, UPT, UR64, UR30, URZ ;  /* 0x0000001e40347290 */ /* 0x000fc4000fffe0ff */
[----:B------:R-:W-:Y:S02]  /*1630*/  USEL UR5, UR50, UR5, !UP0 ;  /* 0x0000000532057287 */ /* 0x000fe4000c000000 */
[----:B------:R-:W-:Y:S02]  /*1640*/  UISETP.NE.AND UP0, UPT, UR15, 0x1, UPT ;  /* 0x000000010f00788c */ /* 0x000fe4000bf05270 */
[----:B----4-:R-:W-:Y:S01]  /*1650*/  UIMAD.WIDE.U32 UR6, UR5, UR8, URZ ;  /* 0x00000008050672a5 */ /* 0x010fe2000f8e00ff */
[----:B------:R-:W3:Y:S01]  /*1660*/  LDCU UR8, c[0x0][0x4a0] ;  /* 0x00009400ff0877ac */ /* 0x000ee20008000800 */
[----:B------:R-:W4:Y:S05]  /*1670*/  LDCU UR51, c[0x0][0x38c] ;  /* 0x00007180ff3377ac */ /* 0x000f2a0008000800 */
[----:B------:R-:W-:Y:S01]  /*1680*/  UMOV UR4, UR7 ;  /* 0x0000000700047c82 */ /* 0x000fe20008000000 */
[----:B------:R-:W1:Y:S01]  /*1690*/  LDCU.64 UR46, c[0x0][0x390] ;  /* 0x00007200ff2e77ac */ /* 0x000e620008000a00 */
[----:B------:R-:W-:Y:S01]  /*16a0*/  USHF.R.U32.HI UR4, URZ, UR9, UR4 ;  /* 0x00000009ff047299 */ /* 0x000fe20008011604 */
[----:B------:R-:W4:Y:S03]  /*16b0*/  LDCU UR9, c[0x0][0x4c8] ;  /* 0x00009900ff0977ac */ /* 0x000f260008000800 */
[----:B------:R-:W-:-:S02]  /*16c0*/  USEL UR4, UR5, UR4, !UP0 ;  /* 0x0000000405047287 */ /* 0x000fc4000c000000 */
[----:B------:R-:W-:Y:S02]  /*16d0*/  UISETP.NE.AND UP0, UPT, UR10, 0x1, UPT ;  /* 0x000000010a00788c */ /* 0x000fe4000bf05270 */
[----:B------:R-:W-:Y:S01]  /*16e0*/  UIMAD.WIDE.U32 UR6, UR4, UR11, URZ ;  /* 0x0000000b040672a5 */ /* 0x000fe2000f8e00ff */
[----:B------:R-:W1:Y:S01]  /*16f0*/  LDCU.64 UR24, c[0x0][0x4d0] ;  /* 0x00009a00ff1877ac */ /* 0x000e620008000a00 */
[----:B------:R-:W-:-:S05]  /*1700*/  UMOV UR31, URZ ;  /* 0x000000ff001f7c82 */ /* 0x000fca0008000000 */
[----:B------:R-:W-:Y:S01]  /*1710*/  UMOV UR6, UR7 ;  /* 0x0000000700067c82 */ /* 0x000fe20008000000 */
[----:B------:R-:W-:Y:S02]  /*1720*/  UIADD3 UR7, UPT, UPT, -UR4, URZ, URZ ;  /* 0x000000ff04077290 */ /* 0x000fe4000fffe1ff */
[----:B---3--:R-:W-:Y:S02]  /*1730*/  USHF.R.U32.HI UR6, URZ, UR8, UR6 ;  /* 0x00000008ff067299 */ /* 0x008fe40008011606 */
[----:B------:R-:W-:Y:S02]  /*1740*/  UIADD3 UR8, UPT, UPT, -UR5, URZ, URZ ;  /* 0x000000ff05087290 */ /* 0x000fe4000fffe1ff */
[----:B------:R-:W-:Y:S02]  /*1750*/  USEL UR22, UR4, UR6, !UP0 ;  /* 0x0000000604167287 */ /* 0x000fe4000c000000 */
[----:B------:R-:W-:Y:S02]  /*1760*/  UIMAD UR7, UR15, UR7, UR5 ;  /* 0x000000070f0772a4 */ /* 0x000fe4000f8e0205 */
[----:B------:R-:W-:-:S02]  /*1770*/  UIADD3 UR6, UPT, UPT, -UR22, URZ, URZ ;  /* 0x000000ff16067290 */ /* 0x000fc4000fffe1ff */
[----:B------:R-:W-:Y:S02]  /*1780*/  UIMAD UR8, UR12, UR8, UR50 ;  /* 0x000000080c0872a4 */ /* 0x000fe4000f8e0232 */
[----:B------:R-:W-:Y:S02]  /*1790*/  UIMAD UR21, UR10, UR6, UR4 ;  /* 0x000000060a1572a4 */ /* 0x000fe4000f8e0204 */
[----:B-1----:R-:W-:Y:S01]  /*17a0*/  UIMAD UR20, UR7, UR27, UR16 ;  /* 0x0000001b071472a4 */ /* 0x002fe2000f8e0210 */
[----:B------:R-:W1:Y:S04]  /*17b0*/  LDCU UR15, c[0x0][0x4cc] ;  /* 0x00009980ff0f77ac */ /* 0x000e680008000800 */
[----:B------:R-:W3:Y:S01]  /*17c0*/  LDCU UR6, c[0x0][0x500] ;  /* 0x0000a000ff0677ac */ /* 0x000ee20008000800 */
[----:B------:R-:W1:Y:S01]  /*17d0*/  LDCU.64 UR4, c[0x0][0x4f8] ;  /* 0x00009f00ff0477ac */ /* 0x000e620008000a00 */
[----:B------:R-:W-:-:S02]  /*17e0*/  UIADD3 UR10, UPT, UPT, UR34, 0x40, URZ ;  /* 0x00000040220a7890 */ /* 0x000fc4000fffe0ff */
[----:B------:R-:W-:Y:S02]  /*17f0*/  UIMAD UR19, UR8, UR26, UR19 ;  /* 0x0000001a081372a4 */ /* 0x000fe4000f8e0213 */
[----:B----4-:R-:W-:Y:S01]  /*1800*/  UIMAD UR21, UR21, UR9, UR17 ;  /* 0x00000009151572a4 */ /* 0x010fe2000f8e0211 */
[----:B------:R-:W-:Y:S01]  /*1810*/  UMOV UR7, UR44 ;  /* 0x0000002c00077c82 */ /* 0x000fe20008000000 */
[----:B------:R-:W-:Y:S01]  /*1820*/  UMOV UR36, URZ ;  /* 0x000000ff00247c82 */ /* 0x000fe20008000000 */
[----:B------:R-:W-:Y:S01]  /*1830*/  UMOV UR37, URZ ;  /* 0x000000ff00257c82 */ /* 0x000fe20008000000 */
[----:B------:R-:W-:-:S08]  /*1840*/  UMOV UR38, URZ ;  /* 0x000000ff00267c82 */ /* 0x000fd00008000000 */
.L_x_22:
[----:B------:R-:W-:Y:S01]  /*1850*/  @!P3 MOV R3, 0x8000 ;  /* 0x000080000003b802 */ /* 0x000fe20000000f00 */
[----:B------:R-:W-:Y:S01]  /*1860*/  ULEA UR17, UR7, UR45, 0x3 ;  /* 0x0000002d07117291 */ /* 0x000fe2000f8e18ff */
[----:B--2---:R-:W-:Y:S11]  /*1870*/  @P0 BRA `(.L_x_18) ;  /* 0x0000000000100947 */ /* 0x004ff60003800000 */
[----:B------:R-:W-:Y:S04]  /*1880*/  MOV R4, UR40 ;  /* 0x0000002800047c02 */ /* 0x000fe80008000f00 */
[----:B------:R-:W-:Y:S04]  /*1890*/  SHF.L.U32 R4, R4, 0x1f, RZ ;  /* 0x0000001f04047819 */ /* 0x000fe800000006ff */
[----:B------:R-:W2:Y:S02]  /*18a0*/  SYNCS.PHASECHK.TRANS64.TRYWAIT P0, [UR17+0x30], R4 ;  /* 0x00003004ff0075a7 */ /* 0x000ea40008001111 */
[----:B--2---:R-:W-:Y:S05]  /*18b0*/  @!P0 BRA `(.L_x_19) ;  /* 0x0000008000848947 */ /* 0x004fea0003800000 */
.L_x_18:
[----:B------:R4:W-:Y:S01]  /*18c0*/  @!P3 SYNCS.ARRIVE.TRANS64 RZ, [UR17], R3 ;  /* 0x00000003ffffb9a7 */ /* 0x0009e20008000011 */
[----:B------:R-:W-:Y:S04]  /*18d0*/  BSSY.RECONVERGENT B0, `(.L_x_20) ;  /* 0x0000003000007945 */ /* 0x000fe80003800200 */
[----:B------:R-:W-:Y:S05]  /*18e0*/  @P2 BRA `(.L_x_21) ;  /* 0x0000000000042947 */ /* 0x000fea0003800000 */
[----:B-1-3--:R-:W-:Y:S05]  /*18f0*/  BPT.TRAP 0x1 ;  /* 0x000000040000795c */ /* 0x00afea0000300000 */
.L_x_21:
[----:B-1-3--:R-:W-:Y:S05]  /*1900*/  BSYNC.RECONVERGENT B0 ;  /* 0x0000000000007941 */ /* 0x00afea0003800200 */
.L_x_20:
[----:B------:R-:W-:Y:S02]  /*1910*/  UIADD3 UR8, UPT, UPT, UR7, 0x1, URZ ;  /* 0x0000000107087890 */ /* 0x000fe4000fffe0ff */
[----:B------:R-:W-:Y:S02]  /*1920*/  UIMAD UR11, UR36, UR15, UR4 ;  /* 0x0000000f240b72a4 */ /* 0x000fe4000f8e0204 */
[----:B------:R-:W-:Y:S02]  /*1930*/  UISETP.NE.AND UP0, UPT, UR8, 0x6, UPT ;  /* 0x000000060800788c */ /* 0x000fe4000bf05270 */
[----:B------:R-:W-:Y:S02]  /*1940*/  ULEA UR27, UR7, UR45, 0xe ;  /* 0x0000002d071b7291 */ /* 0x000fe4000f8e70ff */
[----:B------:R-:W-:Y:S02]  /*1950*/  USEL UR9, URZ, 0x1, UP0 ;  /* 0x00000001ff097887 */ /* 0x000fe40008000000 */
[----:B------:R-:W-:Y:S02]  /*1960*/  USEL UR44, UR8, URZ, UP0 ;  /* 0x000000ff082c7287 */ /* 0x000fe40008000000 */
[----:B------:R-:W-:Y:S02]  /*1970*/  ULOP3.LUT UR40, UR40, UR9, URZ, 0x3c, !UPT ;  /* 0x0000000928287292 */ /* 0x000fe4000f8e3cff */
[----:B------:R-:W-:Y:S02]  /*1980*/  ULEA UR8, UR44, UR45, 0x3 ;  /* 0x0000002d2c087291 */ /* 0x000fe4000f8e18ff */
[----:B------:R-:W-:Y:S02]  /*1990*/  UIADD3 UR42, UP1, UPT, UR54, 0x80, URZ ;  /* 0x00000080362a7890 */ /* 0x000fe4000ff3e0ff */
[----:B------:R-:W-:Y:S01]  /*19a0*/  USHF.L.U32 UR18, UR31, 0x6, URZ ;  /* 0x000000061f127899 */ /* 0x000fe200080006ff */
[----:B--2---:R-:W-:Y:S01]  /*19b0*/  MOV R0, UR40 ;  /* 0x0000002800007c02 */ /* 0x004fe20008000f00 */
[----:B------:R-:W-:Y:S02]  /*19c0*/  UIADD3.X UR43, UPT, UPT, URZ, UR55, URZ, UP1, !UPT ;  /* 0x00000037ff2b7290 */ /* 0x000fe40008ffe4ff */
[----:B------:R-:W-:Y:S01]  /*19d0*/  UIADD3 UR16, UPT, UPT, UR27, 0x8400, URZ ;  /* 0x000084001b107890 */ /* 0x000fe2000fffe0ff */
[----:B------:R-:W-:Y:S01]  /*19e0*/  SHF.L.U32 R0, R0, 0x1f, RZ ;  /* 0x0000001f00007819 */ /* 0x000fe200000006ff */
[----:B------:R-:W-:Y:S02]  /*19f0*/  UIADD3 UR28, UP0, UPT, UR54, 0x200, URZ ;  /* 0x00000200361c7890 */ /* 0x000fe4000ff1e0ff */
[----:B------:R-:W-:Y:S01]  /*1a00*/  UIADD3 UR32, UPT, UPT, UR27, 0x20400, URZ ;  /* 0x000204001b207890 */ /* 0x000fe2000fffe0ff */
[----:B------:R1:W2:Y:S01]  /*1a10*/  SYNCS.PHASECHK.TRANS64.TRYWAIT P0, [UR8+0x30], R0 ;  /* 0x00003000ff0075a7 */ /* 0x0002a20008001108 */
[----:B------:R-:W-:Y:S02]  /*1a20*/  UIMAD UR8, UR37, UR24, UR5 ;  /* 0x00000018250872a4 */ /* 0x000fe4000f8e0205 */
[----:B------:R-:W-:Y:S02]  /*1a30*/  UIMAD UR7, UR38, UR25, UR6 ;  /* 0x00000019260772a4 */ /* 0x000fe4000f8e0206 */
[----:B------:R-:W-:Y:S02]  /*1a40*/  ULEA UR8, UR8, UR11, 0x5 ;  /* 0x0000000b08087291 */ /* 0x000fe4000f8e28ff */
[----:B------:R-:W-:Y:S02]  /*1a50*/  UIADD3.X UR29, UPT, UPT, URZ, UR55, URZ, UP0, !UPT ;  /* 0x00000037ff1d7290 */ /* 0x000fe400087fe4ff */
[----:B------:R-:W-:Y:S02]  /*1a60*/  ULEA UR7, UR7, UR8, 0xa ;  /* 0x0000000807077291 */ /* 0x000fe4000f8e50ff */
[----:B------:R-:W-:Y:S02]  /*1a70*/  UIADD3 UR8, UPT, UPT, UR27, 0x22400, URZ ;  /* 0x000224001b087890 */ /* 0x000fe4000fffe0ff */
[----:B------:R-:W-:Y:S02]  /*1a80*/  UPRMT UR7, UR7, 0x5410, URZ ;  /* 0x0000541007077896 */ /* 0x000fe400080000ff */
[----:B------:R-:W-:Y:S02]  /*1a90*/  UIADD3 UR41, UPT, UPT, UR36, 0x1, URZ ;  /* 0x0000000124297890 */ /* 0x000fe4000fffe0ff */
[----:B------:R-:W-:Y:S02]  /*1aa0*/  UIADD3 UR26, UPT, UPT, UR37, 0x1, URZ ;  /* 0x00000001251a7890 */ /* 0x000fe4000fffe0ff */
[----:B------:R-:W-:Y:S02]  /*1ab0*/  UISETP.NE.AND UP2, UPT, UR41, UR51, UPT ;  /* 0x000000332900728c */ /* 0x000fe4000bf45270 */
[----:B------:R-:W-:Y:S01]  /*1ac0*/  UIADD3 UR23, UPT, UPT, UR38, 0x1, URZ ;  /* 0x0000000126177890 */ /* 0x000fe2000fffe0ff */
[----:B------:R3:W-:Y:S01]  /*1ad0*/  UTMALDG.5D.IM2COL [UR16], [UR42], UR7 ;  /* 0x000000102a0073b4 */ /* 0x0007e20008060007 */
[----:B------:R-:W-:Y:S01]  /*1ae0*/  UIADD3 UR30, UPT, UPT, UR30, 0x1, URZ ;  /* 0x000000011e1e7890 */ /* 0x000fe2000fffe0ff */
[----:B------:R-:W-:Y:S01]  /*1af0*/  UMOV UR48, 0x0 ;  /* 0x0000000000307882 */ /* 0x000fe20000000000 */
[----:B------:R-:W-:Y:S01]  /*1b00*/  UMOV UR49, 0x10000000 ;  /* 0x1000000000317882 */ /* 0x000fe20000000000 */
[----:B------:R-:W-:Y:S01]  /*1b10*/  UMOV UR33, UR17 ;  /* 0x0000001100217c82 */ /* 0x000fe20008000000 */
[----:B------:R-:W-:Y:S01]  /*1b20*/  UMOV UR35, UR18 ;  /* 0x0000001200237c82 */ /* 0x000fe20008000000 */
[----:B------:R-:W-:Y:S02]  /*1b30*/  UMOV UR12, UR36 ;  /* 0x00000024000c7c82 */ /* 0x000fe40008000000 */
[----:B------:R-:W-:Y:S01]  /*1b40*/  @UP2 UIADD3 UR26, UPT, UPT, UR37, URZ, URZ ;  /* 0x000000ff251a2290 */ /* 0x000fe2000fffe0ff */
[----:B------:R4:W-:Y:S01]  /*1b50*/  UTMALDG.5D [UR32], [UR28], desc[UR48] ;  /* 0x000030201c0075b4 */ /* 0x0009e20008021000 */
[----:B------:R-:W-:Y:S01]  /*1b60*/  UMOV UR13, UR37 ;  /* 0x00000025000d7c82 */ /* 0x000fe20008000000 */
[----:B------:R-:W-:Y:S01]  /*1b70*/  UMOV UR14, UR38 ;  /* 0x00000026000e7c82 */ /* 0x000fe20008000000 */
[----:B------:R-:W-:Y:S01]  /*1b80*/  UISETP.NE.AND UP1, UPT, UR26, UR46, UPT ;  /* 0x0000002e1a00728c */ /* 0x000fe2000bf25270 */
[----:B------:R-:W-:Y:S01]  /*1b90*/  UMOV UR9, UR17 ;  /* 0x0000001100097c82 */ /* 0x000fe20008000000 */
[----:B------:R-:W-:Y:S02]  /*1ba0*/  UMOV UR11, UR18 ;  /* 0x00000012000b7c82 */ /* 0x000fe40008000000 */
[----:B------:R1:W-:Y:S07]  /*1bb0*/  UTMALDG.5D [UR8], [UR28], desc[UR48] ;  /* 0x000030081c0075b4 */ /* 0x0003ee0008021000 */
[----:B------:R-:W-:Y:S04]  /*1bc0*/  @UP1 UIADD3 UR23, UPT, UPT, UR38, URZ, URZ ;  /* 0x000000ff26171290 */ /* 0x000fe8000fffe0ff */
[----:B------:R-:W-:Y:S01]  /*1bd0*/  UISETP.NE.AND UP0, UPT, UR23, UR47, UPT ;  /* 0x0000002f1700728c */ /* 0x000fe2000bf05270 */
[----:B---3--:R-:W-:Y:S03]  /*1be0*/  UMOV UR7, UR44 ;  /* 0x0000002c00077c82 */ /* 0x008fe60008000000 */
[----:B----4-:R-:W-:Y:S02]  /*1bf0*/  USEL UR38, UR23, URZ, UP0 ;  /* 0x000000ff17267287 */ /* 0x010fe40008000000 */
[----:B------:R-:W-:Y:S02]  /*1c00*/  USEL UR36, UR41, URZ, UP2 ;  /* 0x000000ff29247287 */ /* 0x000fe40009000000 */
[----:B------:R-:W-:Y:S02]  /*1c10*/  USEL UR37, UR26, URZ, UP1 ;  /* 0x000000ff1a257287 */ /* 0x000fe40008800000 */
[----:B-1----:R-:W-:Y:S02]  /*1c20*/  UIADD3 UR8, UPT, UPT, UR31, 0x1, URZ ;  /* 0x000000011f087890 */ /* 0x002fe4000fffe0ff */
[----:B------:R-:W-:Y:S02]  /*1c30*/  @UP0 UIADD3 UR8, UPT, UPT, UR31, URZ, URZ ;  /* 0x000000ff1f080290 */ /* 0x000fe4000fffe0ff */
[----:B------:R-:W-:Y:S05]  /*1c40*/  UISETP.NE.AND UP0, UPT, UR30, UR52, UPT ;  /* 0x000000341e00728c */ /* 0x000fea000bf05270 */
[----:B------:R-:W-:Y:S04]  /*1c50*/  UMOV UR31, UR8 ;  /* 0x00000008001f7c82 */ /* 0x000fe80008000000 */
[----:B------:R-:W-:Y:S05]  /*1c60*/  BRA.U UP0, `(.L_x_22) ;  /* 0xfffffff900f87547 */ /* 0x000fea000b83ffff */
.L_x_17:
[----:B------:R-:W-:Y:S01]  /*1c70*/  ULEA UR4, UR44, UR45, 0x3 ;  /* 0x0000002d2c047291 */ /* 0x000fe2000f8e18ff */
[----:B-1----:R-:W-:Y:S01]  /*1c80*/  MOV R0, UR40 ;  /* 0x0000002800007c02 */ /* 0x002fe20008000f00 */
[----:B------:R-:W-:Y:S01]  /*1c90*/  @!P1 SYNCS.ARRIVE.TRANS64.A1T0 RZ, [UR45+0xa8], RZ ;  /* 0x0000a8ffffff99a7 */ /* 0x000fe2000810002d */
[----:B------:R-:W-:Y:S02]  /*1ca0*/  UISETP.GE.AND UP0, UPT, UR60, 0x1, UPT ;  /* 0x000000013c00788c */ /* 0x000fe4000bf06270 */
[----:B------:R-:W-:-:S04]  /*1cb0*/  SHF.L.U32 R0, R0, 0x1f, RZ ;  /* 0x0000001f00007819 */ /* 0x000fc800000006ff */
[----:B--2---:R1:W2:Y:S03]  /*1cc0*/  SYNCS.PHASECHK.TRANS64.TRYWAIT P0, [UR4+0x30], R0 ;  /* 0x00003000ff0075a7 */ /* 0x0042a60008001104 */
[----:B------:R-:W-:Y:S05]  /*1cd0*/  BRA.U !UP0, `(.L_x_23) ;  /* 0x0000000508bc7547 */ /* 0x000fea000b800000 */
[----:B------:R-:W3:Y:S01]  /*1ce0*/  LDCU.128 UR8, c[0x0][0x480] ;  /* 0x00009000ff0877ac */ /* 0x000ee20008000c00 */
[----:B------:R-:W4:Y:S01]  /*1cf0*/  LDCU.128 UR16, c[0x0][0x490] ;  /* 0x00009200ff1077ac */ /* 0x000f220008000c00 */
[----:B------:R-:W1:Y:S01]  /*1d00*/  LDCU.64 UR20, c[0x0][0x4c0] ;  /* 0x00009800ff1477ac */ /* 0x000e620008000a00 */
[----:B------:R-:W1:Y:S01]  /*1d10*/  LDCU UR13, c[0x0][0x4c8] ;  /* 0x00009900ff0d77ac */ /* 0x000e620008000800 */
[----:B------:R-:W-:Y:S02]  /*1d20*/  UIADD3 UR52, UPT, UPT, UR60, UR52, URZ ;  /* 0x000000343c347290 */ /* 0x000fe4000fffe0ff */
[----:B---3--:R-:W-:Y:S02]  /*1d30*/  UIMAD.WIDE.U32 UR4, UR50, UR9, URZ ;  /* 0x00000009320472a5 */ /* 0x008fe4000f8e00ff */
[----:B------:R-:W-:Y:S02]  /*1d40*/  UISETP.NE.AND UP0, UPT, UR8, 0x1, UPT ;  /* 0x000000010800788c */ /* 0x000fe4000bf05270 */
[----:B------:R-:W-:Y:S01]  /*1d50*/  USHF.R.U32.HI UR5, URZ, UR10, UR5 ;  /* 0x0000000aff057299 */ /* 0x000fe20008011605 */
[----:B------:R-:W3:Y:S03]  /*1d60*/  LDCU UR9, c[0x0][0x4a0] ;  /* 0x00009400ff0977ac */ /* 0x000ee60008000800 */
[----:B------:R-:W-:-:S02]  /*1d70*/  USEL UR5, UR50, UR5, !UP0 ;  /* 0x0000000532057287 */ /* 0x000fc4000c000000 */
[----:B------:R-:W-:Y:S02]  /*1d80*/  UISETP.NE.AND UP0, UPT, UR11, 0x1, UPT ;  /* 0x000000010b00788c */ /* 0x000fe4000bf05270 */
[----:B----4-:R-:W-:Y:S01]  /*1d90*/  UIMAD.WIDE.U32 UR6, UR5, UR16, URZ ;  /* 0x00000010050672a5 */ /* 0x010fe2000f8e00ff */
[----:B------:R-:W1:Y:S01]  /*1da0*/  LDCU UR10, c[0x0][0x4ec] ;  /* 0x00009d80ff0a77ac */ /* 0x000e620008000800 */
[----:B------:R-:W4:Y:S05]  /*1db0*/  LDCU UR59, c[0x0][0x38c] ;  /* 0x00007180ff3b77ac */ /* 0x000f2a0008000800 */
[----:B------:R-:W-:Y:S01]  /*1dc0*/  UMOV UR4, UR7 ;  /* 0x0000000700047c82 */ /* 0x000fe20008000000 */
[----:B------:R-:W1:Y:S01]  /*1dd0*/  LDCU UR23, c[0x0][0x4cc] ;  /* 0x00009980ff1777ac */ /* 0x000e620008000800 */
[----:B------:R-:W-:Y:S01]  /*1de0*/  USHF.R.U32.HI UR4, URZ, UR17, UR4 ;  /* 0x00000011ff047299 */ /* 0x000fe20008011604 */
[----:B------:R-:W4:Y:S03]  /*1df0*/  LDCU.64 UR16, c[0x0][0x4f0] ;  /* 0x00009e00ff1077ac */ /* 0x000f260008000a00 */
[----:B------:R-:W-:-:S02]  /*1e00*/  USEL UR4, UR5, UR4, !UP0 ;  /* 0x0000000405047287 */ /* 0x000fc4000c000000 */
[----:B------:R-:W-:Y:S02]  /*1e10*/  UISETP.NE.AND UP0, UPT, UR18, 0x1, UPT ;  /* 0x000000011200788c */ /* 0x000fe4000bf05270 */
[----:B------:R-:W-:Y:S01]  /*1e20*/  UIMAD.WIDE.U32 UR6, UR4, UR19, URZ ;  /* 0x00000013040672a5 */ /* 0x000fe2000f8e00ff */
[----:B------:R-:W1:Y:S01]  /*1e30*/  LDCU.64 UR32, c[0x0][0x4d0] ;  /* 0x00009a00ff2077ac */ /* 0x000e620008000a00 */
[----:B------:R-:W-:-:S05]  /*1e40*/  UMOV UR49, UR60 ;  /* 0x0000003c00317c82 */ /* 0x000fca0008000000 */
[----:B------:R-:W-:Y:S01]  /*1e50*/  UMOV UR6, UR7 ;  /* 0x0000000700067c82 */ /* 0x000fe20008000000 */
[----:B------:R-:W-:Y:S02]  /*1e60*/  UIADD3 UR7, UPT, UPT, -UR5, URZ, URZ ;  /* 0x000000ff05077290 */ /* 0x000fe4000fffe1ff */
[----:B---3--:R-:W-:Y:S02]  /*1e70*/  USHF.R.U32.HI UR6, URZ, UR9, UR6 ;  /* 0x00000009ff067299 */ /* 0x008fe40008011606 */
[----:B------:R-:W-:Y:S02]  /*1e80*/  UIMAD UR7, UR8, UR7, UR50 ;  /* 0x00000007080772a4 */ /* 0x000fe4000f8e0232 */
[----:B------:R-:W-:Y:S02]  /*1e90*/  USEL UR14, UR4, UR6, !UP0 ;  /* 0x00000006040e7287 */ /* 0x000fe4000c000000 */
[----:B------:R-:W-:Y:S02]  /*1ea0*/  UIADD3 UR6, UPT, UPT, -UR4, URZ, URZ ;  /* 0x000000ff04067290 */ /* 0x000fe4000fffe1ff */
[----:B------:R-:W-:-:S02]  /*1eb0*/  UIADD3 UR9, UPT, UPT, -UR14, URZ, URZ ;  /* 0x000000ff0e097290 */ /* 0x000fc4000fffe1ff */
[----:B------:R-:W-:Y:S02]  /*1ec0*/  UIMAD UR12, UR11, UR6, UR5 ;  /* 0x000000060b0c72a4 */ /* 0x000fe4000f8e0205 */
[----:B------:R-:W-:Y:S02]  /*1ed0*/  UIMAD UR9, UR18, UR9, UR4 ;  /* 0x00000009120972a4 */ /* 0x000fe4000f8e0204 */
[----:B-1----:R-:W-:Y:S01]  /*1ee0*/  UIMAD UR11, UR7, UR20, UR10 ;  /* 0x00000014070b72a4 */ /* 0x002fe2000f8e020a */
[----:B------:R-:W1:Y:S02]  /*1ef0*/  LDCU.64 UR50, c[0x0][0x390] ;  /* 0x00007200ff3277ac */ /* 0x000e640008000a00 */
[----:B------:R-:W3:Y:S01]  /*1f00*/  LDCU UR6, c[0x0][0x500] ;  /* 0x0000a000ff0677ac */ /* 0x000ee20008000800 */
[----:B------:R-:W1:Y:S01]  /*1f10*/  LDCU.64 UR4, c[0x0][0x4f8] ;  /* 0x00009f00ff0477ac */ /* 0x000e620008000a00 */
[----:B------:R-:W-:Y:S02]  /*1f20*/  UIADD3 UR18, UPT, UPT, UR34, 0x40, URZ ;  /* 0x0000004022127890 */ /* 0x000fe4000fffe0ff */
[----:B----4-:R-:W-:-:S02]  /*1f30*/  UIMAD UR12, UR12, UR21, UR16 ;  /* 0x000000150c0c72a4 */ /* 0x010fc4000f8e0210 */
[----:B------:R-:W-:Y:S01]  /*1f40*/  UIMAD UR13, UR9, UR13, UR17 ;  /* 0x0000000d090d72a4 */ /* 0x000fe2000f8e0211 */
[----:B------:R-:W-:-:S11]  /*1f50*/  UMOV UR7, UR44 ;  /* 0x0000002c00077c82 */ /* 0x000fd60008000000 */
.L_x_28:
[----:B----4-:R-:W-:Y:S01]  /*1f60*/  @!P3 MOV R3, 0x8000 ;  /* 0x000080000003b802 */ /* 0x010fe20000000f00 */
[----:B------:R-:W-:Y:S01]  /*1f70*/  ULEA UR9, UR7, UR45, 0x3 ;  /* 0x0000002d07097291 */ /* 0x000fe2000f8e18ff */
[----:B--2---:R-:W-:Y:S11]  /*1f80*/  @P0 BRA `(.L_x_24) ;  /* 0x0000000000100947 */ /* 0x004ff60003800000 */
[----:B------:R-:W-:Y:S04]  /*1f90*/  MOV R4, UR40 ;  /* 0x0000002800047c02 */ /* 0x000fe80008000f00 */
[----:B------:R-:W-:Y:S04]  /*1fa0*/  SHF.L.U32 R4, R4, 0x1f, RZ ;  /* 0x0000001f04047819 */ /* 0x000fe800000006ff */
[----:B------:R-:W2:Y:S02]  /*1fb0*/  SYNCS.PHASECHK.TRANS64.TRYWAIT P0, [UR9+0x30], R4 ;  /* 0x00003004ff0075a7 */ /* 0x000ea40008001109 */
[----:B--2---:R-:W-:Y:S05]  /*1fc0*/  @!P0 BRA `(.L_x_25) ;  /* 0x0000007800d88947 */ /* 0x004fea0003800000 */
.L_x_24:
[----:B------:R4:W-:Y:S01]  /*1fd0*/  @!P3 SYNCS.ARRIVE.TRANS64 RZ, [UR9], R3 ;  /* 0x00000003ffffb9a7 */ /* 0x0009e20008000009 */
[----:B------:R-:W-:Y:S04]  /*1fe0*/  BSSY.RECONVERGENT B0, `(.L_x_26) ;  /* 0x0000003000007945 */ /* 0x000fe80003800200 */
[----:B------:R-:W-:Y:S05]  /*1ff0*/  @P2 BRA `(.L_x_27) ;  /* 0x0000000000042947 */ /* 0x000fea0003800000 */
[----:B-1-3--:R-:W-:Y:S05]  /*2000*/  BPT.TRAP 0x1 ;  /* 0x000000040000795c */ /* 0x00afea0000300000 */
.L_x_27:
[----:B-1-3--:R-:W-:Y:S05]  /*2010*/  BSYNC.RECONVERGENT B0 ;  /* 0x0000000000007941 */ /* 0x00afea0003800200 */
.L_x_26:
[----:B------:R-:W-:Y:S02]  /*2020*/  UIADD3 UR8, UPT, UPT, UR7, 0x1, URZ ;  /* 0x0000000107087890 */ /* 0x000fe4000fffe0ff */
[----:B------:R-:W-:Y:S02]  /*2030*/  UIMAD UR16, UR36, UR23, UR4 ;  /* 0x00000017241072a4 */ /* 0x000fe4000f8e0204 */
[----:B------:R-:W-:Y:S02]  /*2040*/  UISETP.NE.AND UP0, UPT, UR8, 0x6, UPT ;  /* 0x000000060800788c */ /* 0x000fe4000bf05270 */
[----:B------:R-:W-:Y:S02]  /*2050*/  UIMAD UR15, UR37, UR32, UR5 ;  /* 0x00000020250f72a4 */ /* 0x000fe4000f8e0205 */
[----:B------:R-:W-:Y:S02]  /*2060*/  USEL UR10, URZ, 0x1, UP0 ;  /* 0x00000001ff0a7887 */ /* 0x000fe40008000000 */
[----:B------:R-:W-:Y:S02]  /*2070*/  USEL UR44, UR8, URZ, UP0 ;  /* 0x000000ff082c7287 */ /* 0x000fe40008000000 */
[----:B------:R-:W-:Y:S02]  /*2080*/  ULOP3.LUT UR40, UR40, UR10, URZ, 0x3c, !UPT ;  /* 0x0000000a28287292 */ /* 0x000fe4000f8e3cff */
[----:B------:R-:W-:Y:S02]  /*2090*/  ULEA UR8, UR44, UR45, 0x3 ;  /* 0x0000002d2c087291 */ /* 0x000fe4000f8e18ff */
[----:B------:R-:W-:Y:S02]  /*20a0*/  ULEA UR19, UR7, UR45, 0xe ;  /* 0x0000002d07137291 */ /* 0x000fe4000f8e70ff */
[----:B------:R-:W-:Y:S01]  /*20b0*/  UIMAD UR7, UR38, UR33, UR6 ;  /* 0x00000021260772a4 */ /* 0x000fe2000f8e0206 */
[----:B--2---:R-:W-:Y:S01]  /*20c0*/  MOV R0, UR40 ;  /* 0x0000002800007c02 */ /* 0x004fe20008000f00 */
[----:B------:R-:W-:Y:S02]  /*20d0*/  ULEA UR15, UR15, UR16, 0x5 ;  /* 0x000000100f0f7291 */ /* 0x000fe4000f8e28ff */
[----:B------:R-:W-:Y:S01]  /*20e0*/  UIADD3 UR46, UP1, UPT, UR54, 0x80, URZ ;  /* 0x00000080362e7890 */ /* 0x000fe2000ff3e0ff */
[----:B------:R-:W-:Y:S01]  /*20f0*/  SHF.L.U32 R0, R0, 0x1f, RZ ;  /* 0x0000001f00007819 */ /* 0x000fe200000006ff */
[----:B------:R-:W-:Y:S02]  /*2100*/  ULEA UR7, UR7, UR15, 0xa ;  /* 0x0000000f07077291 */ /* 0x000fe4000f8e50ff */
[----:B------:R-:W-:Y:S01]  /*2110*/  USHF.L.U32 UR27, UR31, 0x6, URZ ;  /* 0x000000061f1b7899 */ /* 0x000fe200080006ff */
[----:B------:R1:W2:Y:S01]  /*2120*/  SYNCS.PHASECHK.TRANS64.TRYWAIT P0, [UR8+0x30], R0 ;  /* 0x00003000ff0075a7 */ /* 0x0002a20008001108 */
[----:B------:R-:W-:Y:S02]  /*2130*/  UIADD3.X UR47, UPT, UPT, URZ, UR55, URZ, UP1, !UPT ;  /* 0x00000037ff2f7290 */ /* 0x000fe40008ffe4ff */
[----:B------:R-:W-:Y:S02]  /*2140*/  UIADD3 UR8, UPT, UPT, UR19, 0x8400, URZ ;  /* 0x0000840013087890 */ /* 0x000fe4000fffe0ff */
[----:B------:R-:W-:Y:S02]  /*2150*/  UPRMT UR7, UR7, 0x5410, URZ ;  /* 0x0000541007077896 */ /* 0x000fe400080000ff */
[----:B------:R-:W-:Y:S02]  /*2160*/  UIADD3 UR48, UPT, UPT, UR36, 0x1, URZ ;  /* 0x0000000124307890 */ /* 0x000fe4000fffe0ff */
[----:B------:R-:W-:Y:S02]  /*2170*/  UIADD3 UR41, UPT, UPT, UR37, 0x1, URZ ;  /* 0x0000000125297890 */ /* 0x000fe4000fffe0ff */
[----:B------:R-:W-:Y:S02]  /*2180*/  UISETP.NE.AND UP2, UPT, UR48, UR59, UPT ;  /* 0x0000003b3000728c */ /* 0x000fe4000bf45270 */
[----:B------:R-:W-:Y:S02]  /*2190*/  UIADD3 UR42, UP0, UPT, UR54, 0x200, URZ ;  /* 0x00000200362a7890 */ /* 0x000fe4000ff1e0ff */
[----:B------:R-:W-:Y:S02]  /*21a0*/  UIADD3 UR24, UPT, UPT, UR19, 0x20400, URZ ;  /* 0x0002040013187890 */ /* 0x000fe4000fffe0ff */
[----:B------:R-:W-:Y:S02]  /*21b0*/  UIADD3.X UR43, UPT, UPT, URZ, UR55, URZ, UP0, !UPT ;  /* 0x00000037ff2b7290 */ /* 0x000fe400087fe4ff */
[----:B------:R-:W-:Y:S02]  /*21c0*/  UIADD3 UR16, UPT, UPT, UR19, 0x22400, URZ ;  /* 0x0002240013107890 */ /* 0x000fe4000fffe0ff */
[----:B------:R-:W-:Y:S02]  /*21d0*/  UIADD3 UR35, UPT, UPT, UR38, 0x1, URZ ;  /* 0x0000000126237890 */ /* 0x000fe4000fffe0ff */
[----:B------:R-:W-:Y:S01]  /*21e0*/  @UP2 UIADD3 UR41, UPT, UPT, UR37, URZ, URZ ;  /* 0x000000ff25292290 */ /* 0x000fe2000fffe0ff */
[----:B------:R-:W-:Y:S01]  /*21f0*/  UMOV UR10, UR27 ;  /* 0x0000001b000a7c82 */ /* 0x000fe20008000000 */
[----:B------:R-:W-:Y:S02]  /*2200*/  UMOV UR56, 0x0 ;  /* 0x0000000000387882 */ /* 0x000fe40000000000 */
[----:B------:R-:W-:Y:S01]  /*2210*/  UISETP.NE.AND UP1, UPT, UR41, UR50, UPT ;  /* 0x000000322900728c */ /* 0x000fe2000bf25270 */
[----:B------:R3:W-:Y:S01]  /*2220*/  UTMALDG.5D.IM2COL [UR8], [UR46], UR7 ;  /* 0x000000082e0073b4 */ /* 0x0007e20008060007 */
[----:B------:R-:W-:Y:S01]  /*2230*/  UMOV UR57, 0x10000000 ;  /* 0x1000000000397882 */ /* 0x000fe20000000000 */
[----:B------:R-:W-:Y:S01]  /*2240*/  UMOV UR25, UR9 ;  /* 0x0000000900197c82 */ /* 0x000fe20008000000 */
[----:B------:R-:W-:Y:S01]  /*2250*/  UMOV UR26, UR34 ;  /* 0x00000022001a7c82 */ /* 0x000fe20008000000 */
[----:B------:R-:W-:Y:S01]  /*2260*/  UMOV UR28, UR36 ;  /* 0x00000024001c7c82 */ /* 0x000fe20008000000 */
[----:B------:R-:W-:Y:S01]  /*2270*/  UMOV UR29, UR37 ;  /* 0x00000025001d7c82 */ /* 0x000fe20008000000 */
[----:B------:R-:W-:Y:S01]  /*2280*/  UMOV UR30, UR38 ;  /* 0x00000026001e7c82 */ /* 0x000fe20008000000 */
[----:B------:R-:W-:Y:S01]  /*2290*/  UMOV UR20, UR36 ;  /* 0x0000002400147c82 */ /* 0x000fe20008000000 */
[----:B------:R-:W-:Y:S01]  /*22a0*/  USEL UR36, UR48, URZ, UP2 ;  /* 0x000000ff30247287 */ /* 0x000fe20009000000 */
[----:B------:R1:W-:Y:S01]  /*22b0*/  UTMALDG.5D [UR24], [UR42], desc[UR56] ;  /* 0x000038182a0075b4 */ /* 0x0003e20008021000 */
[----:B------:R-:W-:Y:S01]  /*22c0*/  @UP1 UIADD3 UR35, UPT, UPT, UR38, URZ, URZ ;  /* 0x000000ff26231290 */ /* 0x000fe2000fffe0ff */
[----:B------:R-:W-:Y:S01]  /*22d0*/  UMOV UR21, UR37 ;  /* 0x0000002500157c82 */ /* 0x000fe20008000000 */
[----:B------:R-:W-:Y:S02]  /*22e0*/  USEL UR37, UR41, URZ, UP1 ;  /* 0x000000ff29257287 */ /* 0x000fe40008800000 */
[----:B------:R-:W-:Y:S01]  /*22f0*/  UISETP.NE.AND UP0, UPT, UR35, UR51, UPT ;  /* 0x000000332300728c */ /* 0x000fe2000bf05270 */
[----:B------:R-:W-:Y:S01]  /*2300*/  UMOV UR22, UR38 ;  /* 0x0000002600167c82 */ /* 0x000fe20008000000 */
[----:B------:R-:W-:Y:S02]  /*2310*/  UMOV UR17, UR9 ;  /* 0x0000000900117c82 */ /* 0x000fe40008000000 */
[----:B------:R-:W-:Y:S01]  /*2320*/  USEL UR38, UR35, URZ, UP0 ;  /* 0x000000ff23267287 */ /* 0x000fe20008000000 */
[----:B------:R-:W-:Y:S02]  /*2330*/  UMOV UR19, UR27 ;  /* 0x0000001b00137c82 */ /* 0x000fe40008000000 */
[----:B------:R1:W-:Y:S01]  /*2340*/  UTMALDG.5D [UR16], [UR42], desc[UR56] ;  /* 0x000038102a0075b4 */ /* 0x0003e20008021000 */
[----:B---3--:R-:W-:Y:S03]  /*2350*/  UIADD3 UR8, UPT, UPT, UR31, 0x1, URZ ;  /* 0x000000011f087890 */ /* 0x008fe6000fffe0ff */
[----:B------:R-:W-:Y:S02]  /*2360*/  @UP0 UIADD3 UR8, UPT, UPT, UR31, URZ, URZ ;  /* 0x000000ff1f080290 */ /* 0x000fe4000fffe0ff */
[----:B------:R-:W-:Y:S02]  /*2370*/  UISETP.GT.U32.AND UP0, UPT, UR49, 0x1, UPT ;  /* 0x000000013100788c */ /* 0x000fe4000bf04070 */
[----:B------:R-:W-:Y:S03]  /*2380*/  UIADD3 UR7, UPT, UPT, UR49, -0x1, URZ ;  /* 0xffffffff31077890 */ /* 0x000fe6000fffe0ff */
[----:B------:R-:W-:Y:S04]  /*2390*/  UMOV UR31, UR8 ;  /* 0x00000008001f7c82 */ /* 0x000fe80008000000 */
[----:B------:R-:W-:Y:S01]  /*23a0*/  UMOV UR49, UR7 ;  /* 0x0000000700317c82 */ /* 0x000fe20008000000 */
[----:B------:R-:W-:Y:S01]  /*23b0*/  UMOV UR7, UR44 ;  /* 0x0000002c00077c82 */ /* 0x000fe20008000000 */
[----:B-1----:R-:W-:Y:S05]  /*23c0*/  BRA.U UP0, `(.L_x_28) ;  /* 0xfffffff900e47547 */ /* 0x002fea000b83ffff */
.L_x_23:
[----:B----4-:R-:W-:Y:S01]  /*23d0*/  SHF.L.U32 R3, R2, 0x1f, RZ ;  /* 0x0000001f02037819 */ /* 0x010fe200000006ff */
[----:B------:R-:W-:-:S03]  /*23e0*/  NOP ;  /* 0x0000000000007918 */ /* 0x000fc60000000000 */
[----:B--2---:R-:W2:Y:S02]  /*23f0*/  SYNCS.PHASECHK.TRANS64.TRYWAIT P0, [UR45+0xb0], R3 ;  /* 0x0000b003ff0075a7 */ /* 0x004ea4000800112d */
[----:B--2---:R-:W-:Y:S05]  /*2400*/  @!P0 BRA `(.L_x_29) ;  /* 0x0000007400e08947 */ /* 0x004fea0003800000 */
.L_x_128:
[----:B------:R-:W2:Y:S01]  /*2410*/  LDS.128 R4, [UR45+0xf0] ;  /* 0x0000f02dff047984 */ /* 0x000ea20008000c00 */
[----:B------:R-:W-:Y:S02]  /*2420*/  UIADD3 UR4, UPT, UPT, UR45, 0xb8, URZ ;  /* 0x000000b82d047890 */ /* 0x000fe4000fffe0ff */
[----:B------:R-:W-:Y:S01]  /*2430*/  UISETP.GE.AND UP0, UPT, UR39, 0x1, UPT ;  /* 0x000000012700788c */ /* 0x000fe2000bf06270 */
[----:B------:R-:W-:Y:S01]  /*2440*/  @!PT LDS RZ, [RZ] ;  /* 0x00000000fffff984 */ /* 0x000fe20000000800 */
[----:B------:R-:W-:Y:S01]  /*2450*/  @!PT LDS RZ, [RZ] ;  /* 0x00000000fffff984 */ /* 0x000fe20000000800 */
[----:B------:R-:W-:Y:S01]  /*2460*/  @!PT LDS RZ, [RZ] ;  /* 0x00000000fffff984 */ /* 0x000fe20000000800 */
[----:B------:R-:W-:Y:S01]  /*2470*/  @!PT LDS RZ, [RZ] ;  /* 0x00000000fffff984 */ /* 0x000fe20000000800 */
[----:B------:R3:W-:Y:S06]  /*2480*/  MEMBAR.ALL.CTA ;  /* 0x0000000000007992 */ /* 0x0007ec0000008000 */
[----:B---3--:R-:W3:Y:S01]  /*2490*/  FENCE.VIEW.ASYNC.S ;  /* 0x00000000000073c6 */ /* 0x008ee20000000000 */
[----:B------:R-:W-:-:S09]  /*24a0*/  UPRMT UR4, URZ, 0x654, UR4 ;  /* 0x00000654ff047896 */ /* 0x000fd20008000004 */
[----:B---3--:R-:W-:Y:S01]  /*24b0*/  SYNCS.ARRIVE.TRANS64.RED.A1T0 RZ, [UR4], RZ ;  /* 0x000000ffffff79a7 */ /* 0x008fe20008100404 */
[----:B--2---:R-:W-:-:S13]  /*24c0*/  LOP3.LUT P0, RZ, R6, 0x1, RZ, 0xc0, !PT ;  /* 0x0000000106ff7812 */ /* 0x004fda000780c0ff */
[----:B------:R-:W-:Y:S01]  /*24d0*/  VOTEU.ANY UP1, P0 ;  /* 0x0000000000ff7886 */ /* 0x000fe20000020100 */
[----:B------:R-:W-:-:S13]  /*24e0*/  PLOP3.LUT P0, PT, PT, PT, UP1, 0x80, 0x8 ;  /* 0x000000000008781c */ /* 0x000fda0003f0f018 */
[----:B-1----:R-:W-:Y:S02]  /*24f0*/  @P0 MOV R0, R4 ;  /* 0x0000000400000202 */ /* 0x002fe40000000f00 */
[----:B------:R-:W-:Y:S02]  /*2500*/  @P0 LOP3.LUT R4, R5, 0xffff, RZ, 0xc0, !PT ;  /* 0x0000ffff05040812 */ /* 0x000fe400078ec0ff */
[----:B------:R-:W-:Y:S02]  /*2510*/  @P0 R2UR UR6, R0 ;  /* 0x00000000000602ca */ /* 0x000fe400000e0000 */
[----:B------:R-:W-:-:S11]  /*2520*/  @P0 R2UR UR5, R4 ;  /* 0x00000000040502ca */ /* 0x000fd600000e0000 */
[----:B------:R-:W-:Y:S02]  /*2530*/  @UP1 UMOV UR58, UR6 ;  /* 0x00000006003a1c82 */ /* 0x000fe40008000000 */
[----:B------:R-:W-:Y:S01]  /*2540*/  @UP1 UMOV UR53, UR5 ;  /* 0x0000000500351c82 */ /* 0x000fe20008000000 */
[----:B------:R-:W-:Y:S05]  /*2550*/  BRA.U !UP0, `(.L_x_30) ;  /* 0x0000000108d47547 */ /* 0x000fea000b800000 */
[----:B------:R-:W1:Y:S01]  /*2560*/  LDCU.128 UR16, c[0x0][0xc10] ;  /* 0x00018200ff1077ac */ /* 0x000e620008000c00 */
[----:B------:R-:W2:Y:S01]  /*2570*/  LDCU UR20, c[0x0][0xc20] ;  /* 0x00018400ff1477ac */ /* 0x000ea20008000800 */
[----:B------:R-:W3:Y:S01]  /*2580*/  LDCU UR13, c[0x0][0xc0c] ;  /* 0x00018180ff0d77ac */ /* 0x000ee20008000800 */
[----:B------:R-:W4:Y:S01]  /*2590*/  LDCU.64 UR14, c[0x0][0xc28] ;  /* 0x00018500ff0e77ac */ /* 0x000f220008000a00 */
[----:B------:R-:W-:Y:S02]  /*25a0*/  UISETP.NE.AND UP3, UPT, UR39, 0x1, UPT ;  /* 0x000000012700788c */ /* 0x000fe4000bf65270 */
[----:B-1----:R-:W-:Y:S02]  /*25b0*/  UIMAD.WIDE.U32 UR4, UR61, UR19, URZ ;  /* 0x000000133d0472a5 */ /* 0x002fe4000f8e00ff */
[----:B------:R-:W-:Y:S02]  /*25c0*/  UIMAD.WIDE.U32 UR6, UR62, UR16, URZ ;  /* 0x000000103e0672a5 */ /* 0x000fe4000f8e00ff */
[----:B------:R-:W-:-:S02]  /*25d0*/  UISETP.NE.AND UP0, UPT, UR18, 0x1, UPT ;  /* 0x000000011200788c */ /* 0x000fc4000bf05270 */
[----:B------:R-:W-:Y:S01]  /*25e0*/  UIMAD.WIDE.U32 UR10, UR53, UR19, URZ ;  /* 0x00000013350a72a5 */ /* 0x000fe2000f8e00ff */
[----:B------:R-:W-:Y:S01]  /*25f0*/  UMOV UR4, UR5 ;  /* 0x0000000500047c82 */ /* 0x000fe20008000000 */
[----:B---3--:R-:W-:Y:S02]  /*2600*/  UISETP.NE.AND UP2, UPT, UR13, 0x1, UPT ;  /* 0x000000010d00788c */ /* 0x008fe4000bf45270 */
[----:B--2---:R-:W-:Y:S02]  /*2610*/  USHF.R.U32.HI UR5, URZ, UR20, UR4 ;  /* 0x00000014ff057299 */ /* 0x004fe40008011604 */
[----:B------:R-:W-:Y:S01]  /*2620*/  UIMAD.WIDE.U32 UR8, UR58, UR16, URZ ;  /* 0x000000103a0872a5 */ /* 0x000fe2000f8e00ff */
[----:B------:R-:W-:Y:S01]  /*2630*/  UMOV UR4, UR7 ;  /* 0x0000000700047c82 */ /* 0x000fe20008000000 */
[----:B------:R-:W-:Y:S02]  /*2640*/  USEL UR5, UR61, UR5, !UP0 ;  /* 0x000000053d057287 */ /* 0x000fe4000c000000 */
[----:B------:R-:W-:-:S02]  /*2650*/  USHF.R.U32.HI UR4, URZ, UR17, UR4 ;  /* 0x00000011ff047299 */ /* 0x000fc40008011604 */
[----:B----4-:R-:W-:Y:S02]  /*2660*/  UIMAD.WIDE.U32 UR6, UR5, UR14, URZ ;  /* 0x0000000e050672a5 */ /* 0x010fe4000f8e00ff */
[----:B------:R-:W-:Y:S01]  /*2670*/  USEL UR12, UR62, UR4, !UP2 ;  /* 0x000000043e0c7287 */ /* 0x000fe2000d000000 */
[----:B------:R-:W-:Y:S02]  /*2680*/  UMOV UR8, UR9 ;  /* 0x0000000900087c82 */ /* 0x000fe40008000000 */
[----:B------:R-:W-:Y:S01]  /*2690*/  UMOV UR4, UR11 ;  /* 0x0000000b00047c82 */ /* 0x000fe20008000000 */
[----:B------:R-:W-:Y:S01]  /*26a0*/  UIMAD.WIDE.U32 UR10, UR12, UR14, URZ ;  /* 0x0000000e0c0a72a5 */ /* 0x000fe2000f8e00ff */
[----:B------:R-:W-:Y:S01]  /*26b0*/  UMOV UR6, UR7 ;  /* 0x0000000700067c82 */ /* 0x000fe20008000000 */
[----:B------:R-:W-:Y:S02]  /*26c0*/  USHF.R.U32.HI UR4, URZ, UR20, UR4 ;  /* 0x00000014ff047299 */ /* 0x000fe40008011604 */
[----:B------:R-:W-:-:S02]  /*26d0*/  @UP3 USHF.R.U32.HI UR5, URZ, UR15, UR6 ;  /* 0x0000000fff053299 */ /* 0x000fc40008011606 */
[----:B------:R-:W-:Y:S01]  /*26e0*/  USHF.R.U32.HI UR17, URZ, UR17, UR8 ;  /* 0x00000011ff117299 */ /* 0x000fe20008011608 */
[----:B------:R-:W-:Y:S01]  /*26f0*/  UMOV UR6, UR11 ;  /* 0x0000000b00067c82 */ /* 0x000fe20008000000 */
[----:B------:R-:W-:Y:S02]  /*2700*/  USEL UR4, UR53, UR4, !UP0 ;  /* 0x0000000435047287 */ /* 0x000fe4000c000000 */
[----:B------:R-:W-:Y:S02]  /*2710*/  @UP3 USHF.R.U32.HI UR12, URZ, UR15, UR6 ;  /* 0x0000000fff0c3299 */ /* 0x000fe40008011606 */
[----:B------:R-:W-:Y:S02]  /*2720*/  UIMAD UR6, UR39, UR5, URZ ;  /* 0x00000005270672a4 */ /* 0x000fe4000f8e02ff */
[----:B------:R-:W-:Y:S02]  /*2730*/  USEL UR5, UR58, UR17, !UP2 ;  /* 0x000000113a057287 */ /* 0x000fe4000d000000 */
[----:B------:R-:W-:-:S02]  /*2740*/  UIMAD UR8, UR39, UR12, URZ ;  /* 0x0000000c270872a4 */ /* 0x000fc4000f8e02ff */
[----:B------:R-:W-:Y:S02]  /*2750*/  UISETP.GE.AND UP0, UPT, UR4, UR6, UPT ;  /* 0x000000060400728c */ /* 0x000fe4000bf06270 */
[----:B------:R-:W-:Y:S02]  /*2760*/  UIMAD.WIDE.U32 UR6, UR4, UR14, URZ ;  /* 0x0000000e040672a5 */ /* 0x000fe4000f8e00ff */
[----:B------:R-:W-:Y:S02]  /*2770*/  UISETP.GE.OR UP0, UPT, UR5, UR8, UP0 ;  /* 0x000000080500728c */ /* 0x000fe40008706670 */
[----:B------:R-:W-:Y:S02]  /*2780*/  UIMAD.WIDE.U32 UR8, UR5, UR14, URZ ;  /* 0x0000000e050872a5 */ /* 0x000fe4000f8e00ff */
[----:B------:R-:W-:Y:S01]  /*2790*/  UIADD3 UR10, UPT, UPT, -UR4, URZ, URZ ;  /* 0x000000ff040a7290 */ /* 0x000fe2000fffe1ff */
[----:B------:R-:W-:Y:S02]  /*27a0*/  UMOV UR6, UR7 ;  /* 0x0000000700067c82 */ /* 0x000fe40008000000 */
[----:B------:R-:W-:-:S02]  /*27b0*/  USHF.R.U32.HI UR6, URZ, UR15, UR6 ;  /* 0x0000000fff067299 */ /* 0x000fc40008011606 */
[----:B------:R-:W-:Y:S02]  /*27c0*/  UIMAD UR10, UR18, UR10, UR53 ;  /* 0x0000000a120a72a4 */ /* 0x000fe4000f8e0235 */
[----:B------:R-:W-:Y:S01]  /*27d0*/  USEL UR6, UR4, UR6, !UP3 ;  /* 0x0000000604067287 */ /* 0x000fe2000d800000 */
[----:B------:R-:W-:Y:S01]  /*27e0*/  @!UP0 UMOV UR7, UR9 ;  /* 0x0000000900078c82 */ /* 0x000fe20008000000 */
[----:B------:R-:W-:Y:S02]  /*27f0*/  UIADD3 UR9, UPT, UPT, -UR5, URZ, URZ ;  /* 0x000000ff05097290 */ /* 0x000fe4000fffe1ff */
[----:B------:R-:W-:Y:S02]  /*2800*/  @!UP0 USHF.R.U32.HI UR7, URZ, UR15, UR7 ;  /* 0x0000000fff078299 */ /* 0x000fe40008011607 */
[----:B------:R-:W-:Y:S02]  /*2810*/  UIADD3 UR8, UPT, UPT, -UR6, URZ, URZ ;  /* 0x000000ff06087290 */ /* 0x000fe4000fffe1ff */
[----:B------:R-:W-:-:S02]  /*2820*/  @!UP0 USEL UR7, UR5, UR7, !UP3 ;  /* 0x0000000705078287 */ /* 0x000fc4000d800000 */
[----:B------:R-:W-:Y:S02]  /*2830*/  UIMAD UR8, UR39, UR8, UR4 ;  /* 0x00000008270872a4 */ /* 0x000fe4000f8e0204 */
[----:B------:R-:W-:Y:S02]  /*2840*/  @!UP0 UIADD3 UR6, UPT, UPT, UR6, -UR7, URZ ;  /* 0x8000000706068290 */ /* 0x000fe4000fffe0ff */
[----:B------:R-:W-:Y:S02]  /*2850*/  @!UP0 UIMAD UR7, UR8, UR12, UR7 ;  /* 0x0000000c080782a4 */ /* 0x000fe4000f8e0207 */
[----:B------:R-:W-:Y:S02]  /*2860*/  @!UP0 UIMAD UR4, UR39, UR6, UR5 ;  /* 0x00000006270482a4 */ /* 0x000fe4000f8e0205 */
[----:B------:R-:W-:Y:S02]  /*2870*/  UIMAD UR6, UR13, UR9, UR58 ;  /* 0x000000090d0672a4 */ /* 0x000fe4000f8e023a */
[----:B------:R-:W-:Y:S01]  /*2880*/  UIMAD UR53, UR4, UR18, UR10 ;  /* 0x00000012043572a4 */ /* 0x000fe2000f8e020a */
[----:B------:R-:W-:-:S02]  /*2890*/  @!UP0 UMOV UR5, UR7 ;  /* 0x0000000700058c82 */ /* 0x000fc40008000000 */
[----:B------:R-:W-:-:S12]  /*28a0*/  UIMAD UR58, UR5, UR13, UR6 ;  /* 0x0000000d053a72a4 */ /* 0x000fd8000f8e0206 */
.L_x_30:
        /* <DEDUP_REMOVED lines=20> */
.L_x_31:
[----:B------:R-:W-:Y:S01]  /*29f0*/  R2UR UR5, R78 ;  /* 0x000000004e0572ca */ /* 0x000fe200000e0000 */
[----:B------:R-:W-:Y:S01]  /*2a00*/  UMOV UR30, UR52 ;  /* 0x00000034001e7c82 */ /* 0x000fe20008000000 */
[----:B------:R-:W-:Y:S02]  /*2a10*/  R2UR UR4, R77 ;  /* 0x000000004d0472ca */ /* 0x000fe400000e0000 */
[----:B------:R-:W-:Y:S02]  /*2a20*/  PLOP3.LUT P1, PT, PT, PT, PT, 0x80, 0x8 ;  /* 0x000000000008781c */ /* 0x000fe40003f2f070 */
[----:B------:R-:W-:-:S07]  /*2a30*/  LOP3.LUT R2, R2, 0x1, RZ, 0x3c, !PT ;  /* 0x0000000102027812 */ /* 0x000fce00078e3cff */
[----:B------:R-:W-:Y:S02]  /*2a40*/  UIADD3 UR51, UPT, UPT, UR58, UR5, URZ ;  /* 0x000000053a337290 */ /* 0x000fe4000fffe0ff */
[----:B------:R-:W-:Y:S01]  /*2a50*/  UIADD3 UR24, UPT, UPT, UR53, UR4, URZ ;  /* 0x0000000435187290 */ /* 0x000fe2000fffe0ff */
[----:B------:R-:W-:Y:S11]  /*2a60*/  BRA.U UP1, `(.L_x_32) ;  /* 0xffffffe901907547 */ /* 0x000ff6000b83ffff */
[----:B------:R-:W-:Y:S01]  /*2a70*/  UIADD3 UR45, UPT, UPT, UR45, 0x30, URZ ;  /* 0x000000302d2d7890 */ /* 0x000fe2000fffe0ff */
[----:B------:R-:W-:-:S03]  /*2a80*/  MOV R2, UR40 ;  /* 0x0000002800027c02 */ /* 0x000fc60008000f00 */
[----:B------:R-:W-:Y:S01]  /*2a90*/  ULEA UR4, UR44, UR45, 0x3 ;  /* 0x0000002d2c047291 */ /* 0x000fe2000f8e18ff */
[----:B------:R-:W-:-:S08]  /*2aa0*/  SHF.L.U32 R2, R2, 0x1f, RZ ;  /* 0x0000001f02027819 */ /* 0x000fd000000006ff */
[----:B------:R-:W1:Y:S02]  /*2ab0*/  SYNCS.PHASECHK.TRANS64.TRYWAIT P0, [UR4], R2 ;  /* 0x00000002ff0075a7 */ /* 0x000e640008001104 */
[----:B-1----:R-:W-:Y:S05]  /*2ac0*/  @!P0 BRA `(.L_x_33) ;  /* 0x0000007000488947 */ /* 0x002fea0003800000 */
.L_x_130:
[----:B------:R-:W-:-:S04]  /*2ad0*/  UIADD3 UR4, UPT, UPT, UR44, 0x1, URZ ;  /* 0x000000012c047890 */ /* 0x000fc8000fffe0ff */
[----:B------:R-:W-:-:S04]  /*2ae0*/  UISETP.NE.AND UP0, UPT, UR4, 0x6, UPT ;  /* 0x000000060400788c */ /* 0x000fc8000bf05270 */
[----:B------:R-:W-:Y:S02]  /*2af0*/  USEL UR5, URZ, 0x1, UP0 ;  /* 0x00000001ff057887 */ /* 0x000fe40008000000 */
[----:B------:R-:W-:Y:S02]  /*2b00*/  USEL UR4, UR4, URZ, UP0 ;  /* 0x000000ff04047287 */ /* 0x000fe40008000000 */
[----:B------:R-:W-:Y:S02]  /*2b10*/  ULOP3.LUT UR6, UR40, UR5, URZ, 0x3c, !UPT ;  /* 0x0000000528067292 */ /* 0x000fe4000f8e3cff */
[----:B------:R-:W-:-:S04]  /*2b20*/  ULEA UR5, UR4, UR45, 0x3 ;  /* 0x0000002d04057291 */ /* 0x000fc8000f8e18ff */
[----:B-1----:R-:W-:-:S04]  /*2b30*/  MOV R2, UR6 ;  /* 0x0000000600027c02 */ /* 0x002fc80008000f00 */
[----:B------:R-:W-:-:S04]  /*2b40*/  SHF.L.U32 R2, R2, 0x1f, RZ ;  /* 0x0000001f02027819 */ /* 0x000fc800000006ff */
[----:B------:R-:W1:Y:S02]  /*2b50*/  SYNCS.PHASECHK.TRANS64.TRYWAIT P0, [UR5], R2 ;  /* 0x00000002ff0075a7 */ /* 0x000e640008001105 */
[----:B-1----:R-:W-:Y:S05]  /*2b60*/  @!P0 BRA `(.L_x_34) ;  /* 0x0000007000388947 */ /* 0x002fea0003800000 */
.L_x_132:
        /* <DEDUP_REMOVED lines=10> */
.L_x_134:
        /* <DEDUP_REMOVED lines=10> */
.L_x_136:
        /* <DEDUP_REMOVED lines=10> */
.L_x_138:
[----:B------:R-:W-:-:S04]  /*2d50*/  UIADD3 UR4, UPT, UPT, UR4, 0x1, URZ ;  /* 0x0000000104047890 */ /* 0x000fc8000fffe0ff */
[----:B------:R-:W-:-:S04]  /*2d60*/  UISETP.NE.AND UP0, UPT, UR4, 0x6, UPT ;  /* 0x000000060400788c */ /* 0x000fc8000bf05270 */
[----:B------:R-:W-:Y:S02]  /*2d70*/  USEL UR5, URZ, 0x1, UP0 ;  /* 0x00000001ff057887 */ /* 0x000fe40008000000 */
[----:B------:R-:W-:Y:S02]  /*2d80*/  USEL UR4, UR4, URZ, UP0 ;  /* 0x000000ff04047287 */ /* 0x000fe40008000000 */
[----:B------:R-:W-:Y:S02]  /*2d90*/  ULOP3.LUT UR5, UR6, UR5, URZ, 0x3c, !UPT ;  /* 0x0000000506057292 */ /* 0x000fe4000f8e3cff */
[----:B------:R-:W-:-:S04]  /*2da0*/  ULEA UR4, UR4, UR45, 0x3 ;  /* 0x0000002d04047291 */ /* 0x000fc8000f8e18ff */
[----:B-1----:R-:W-:Y:S02]  /*2db0*/  IMAD.U32 R2, RZ, RZ, UR5 ;  /* 0x00000005ff027e24 */ /* 0x002fe4000f8e00ff */
[----:B------:R-:W-:-:S03]  /*2dc0*/  MOV R0, UR4 ;  /* 0x0000000400007c02 */ /* 0x000fc60008000f00 */
[----:B------:R-:W-:-:S07]  /*2dd0*/  SHF.L.U32 R2, R2, 0x1f, RZ ;  /* 0x0000001f02027819 */ /* 0x000fce00000006ff */
.L_x_38:
[----:B-1----:R1:W2:Y:S02]  /*2de0*/  SYNCS.PHASECHK.TRANS64.TRYWAIT P0, [R0+URZ], R2 ;  /* 0x00000002000075a7 */ /* 0x0022a400080011ff */
[----:B--2---:R-:W-:Y:S05]  /*2df0*/  @!P0 NANOSLEEP.SYNCS 0x989680 ;  /* 0x009896800000895d */ /* 0x004fea0003900000 */
[----:B------:R-:W2:Y:S02]  /*2e00*/  @!P0 SYNCS.PHASECHK.TRANS64 P0, [R0+URZ], R2 ;  /* 0x00000002000085a7 */ /* 0x000ea400080010ff */
[----:B--2---:R-:W-:Y:S05]  /*2e10*/  @P0 EXIT ;  /* 0x000000000000094d */ /* 0x004fea0003800000 */
[----:B------:R-:W-:Y:S05]  /*2e20*/  BRA `(.L_x_38) ;  /* 0xfffffffc00ec7947 */ /* 0x000fea000383ffff */
.L_x_16:
[----:B------:R-:W2:Y:S02]  /*2e30*/  S2UR UR4, SR_CgaCtaId ;  /* 0x00000000000479c3 */ /* 0x000ea40000008800 */
[----:B--2---:R-:W-:-:S04]  /*2e40*/  UISETP.NE.AND UP0, UPT, UR4, URZ, UPT ;  /* 0x000000ff0400728c */ /* 0x004fc8000bf05270 */
[----:B------:R-:W-:-:S09]  /*2e50*/  UISETP.NE.OR UP0, UPT, UR18, 0x1, UP0 ;  /* 0x000000011200788c */ /* 0x000fd20008705670 */
[----:B------:R-:W-:Y:S05]  /*2e60*/  BRA.U UP0, `(.L_x_39) ;  /* 0x0000000100b47547 */ /* 0x000fea000b800000 */
[----:B------:R-:W2:Y:S01]  /*2e70*/  S2UR UR5, SR_CgaCtaId ;  /* 0x00000000000579c3 */ /* 0x000ea20000008800 */
[----:B------:R-:W-:Y:S01]  /*2e80*/  UMOV UR4, 0x400 ;  /* 0x0000040000047882 */ /* 0x000fe20000000000 */
[----:B------:R-:W-:Y:S01]  /*2e90*/  HFMA2 R3, -RZ, RZ, 0, 5.9604644775390625e-08 ;  /* 0x00000001ff037431 */ /* 0x000fe200000001ff */
[----:B------:R-:W-:Y:S01]  /*2ea0*/  ISETP.NE.AND P0, PT, R0, RZ, PT ;  /* 0x000000ff0000720c */ /* 0x000fe20003f05270 */
[----:B------:R-:W-:Y:S01]  /*2eb0*/  IMAD.MOV.U32 R8, RZ, RZ, RZ ;  /* 0x000000ffff087224 */ /* 0x000fe200078e00ff */
[----:B--2---:R-:W-:-:S04]  /*2ec0*/  ULEA UR4, UR5, UR4, 0x18 ;  /* 0x0000000405047291 */ /* 0x004fc8000f8ec0ff */
[----:B------:R-:W-:Y:S02]  /*2ed0*/  UIADD3 UR5, UPT, UPT, UR4, 0xb8, URZ ;  /* 0x000000b804057890 */ /* 0x000fe4000fffe0ff */
[----:B------:R-:W-:Y:S02]  /*2ee0*/  UIADD3 UR8, UPT, UPT, UR4, 0xb0, URZ ;  /* 0x000000b004087890 */ /* 0x000fe4000fffe0ff */
[----:B------:R-:W-:-:S12]  /*2ef0*/  UPRMT UR5, URZ, 0x654, UR5 ;  /* 0x00000654ff057896 */ /* 0x000fd80008000005 */
.L_x_42:
[----:B------:R-:W-:Y:S01]  /*2f00*/  SHF.L.U32 R6, R3, 0x1f, RZ ;  /* 0x0000001f03067819 */ /* 0x000fe200000006ff */
[----:B------:R-:W-:Y:S02]  /*2f10*/  IMAD.U32 R4, RZ, RZ, UR8 ;  /* 0x00000008ff047e24 */ /* 0x000fe4000f8e00ff */
[----:B------:R-:W-:Y:S01]  /*2f20*/  @!P0 IMAD.MOV.U32 R5, RZ, RZ, 0x10 ;  /* 0x00000010ff058424 */ /* 0x000fe200078e00ff */
[----:B------:R-:W2:Y:S02]  /*2f30*/  SYNCS.PHASECHK.TRANS64.TRYWAIT P1, [UR4+0xb8], R6 ;  /* 0x0000b806ff0075a7 */ /* 0x000ea40008021104 */
[----:B------:R-:W-:-:S04]  /*2f40*/  PRMT R4, R0, 0x654, R4 ;  /* 0x0000065400047816 */ /* 0x000fc80000000004 */
[----:B------:R-:W-:Y:S01]  /*2f50*/  SEL R2, R4, R2, !P0 ;  /* 0x0000000204027207 */ /* 0x000fe20004000000 */
[----:B--2---:R-:W-:Y:S06]  /*2f60*/  @!P1 BRA `(.L_x_40) ;  /* 0x0000006c00989947 */ /* 0x004fec0003800000 */
.L_x_140:
[----:B------:R-:W-:Y:S01]  /*2f70*/  UIADD3 UR6, UPT, UPT, UR4, 0xf0, URZ ;  /* 0x000000f004067890 */ /* 0x000fe2000fffe0ff */
[----:B------:R3:W-:Y:S01]  /*2f80*/  @!P0 SYNCS.ARRIVE.TRANS64.RED RZ, [R2+URZ], R5 ;  /* 0x0000000502ff89a7 */ /* 0x0007e200080004ff */
[----:B------:R-:W-:Y:S01]  /*2f90*/  UIADD3 UR7, UPT, UPT, UR4, 0xb0, URZ ;  /* 0x000000b004077890 */ /* 0x000fe2000fffe0ff */
[----:B------:R-:W-:-:S08]  /*2fa0*/  LOP3.LUT R3, R3, 0x1, RZ, 0x3c, !PT ;  /* 0x0000000103037812 */ /* 0x000fd000078e3cff */
[----:B------:R-:W-:Y:S06]  /*2fb0*/  UGETNEXTWORKID.BROADCAST [UR6], [UR7] ;  /* 0x00000000060073ca */ /* 0x000fec0008000100 */
[----:B---3--:R-:W-:-:S04]  /*2fc0*/  SHF.L.U32 R5, R8, 0x1f, RZ ;  /* 0x0000001f08057819 */ /* 0x008fc800000006ff */
[----:B------:R-:W3:Y:S02]  /*2fd0*/  SYNCS.PHASECHK.TRANS64.TRYWAIT P1, [UR4+0xb0], R5 ;  /* 0x0000b005ff0075a7 */ /* 0x000ee40008021104 */
[----:B---3--:R-:W-:Y:S05]  /*2fe0*/  @!P1 BRA `(.L_x_41) ;  /* 0x0000006c00909947 */ /* 0x008fea0003800000 */
.L_x_142:
[----:B--2---:R-:W2:Y:S01]  /*2ff0*/  LDS.128 R4, [UR4+0xf0] ;  /* 0x0000f004ff047984 */ /* 0x004ea20008000c00 */
[----:B------:R-:W-:Y:S01]  /*3000*/  LOP3.LUT R8, R8, 0x1, RZ, 0x3c, !PT ;  /* 0x0000000108087812 */ /* 0x000fe200078e3cff */
[----:B------:R-:W-:Y:S01]  /*3010*/  @!PT LDS RZ, [RZ] ;  /* 0x00000000fffff984 */ /* 0x000fe20000000800 */
[----:B------:R-:W-:Y:S01]  /*3020*/  @!PT LDS RZ, [RZ] ;  /* 0x00000000fffff984 */ /* 0x000fe20000000800 */
[----:B------:R-:W-:Y:S01]  /*3030*/  @!PT LDS RZ, [RZ] ;  /* 0x00000000fffff984 */ /* 0x000fe20000000800 */
[----:B------:R-:W-:Y:S01]  /*3040*/  @!PT LDS RZ, [RZ] ;  /* 0x00000000fffff984 */ /* 0x000fe20000000800 */
[----:B------:R3:W-:Y:S06]  /*3050*/  MEMBAR.ALL.CTA ;  /* 0x0000000000007992 */ /* 0x0007ec0000008000 */
[----:B---3--:R-:W3:Y:S02]  /*3060*/  FENCE.VIEW.ASYNC.S ;  /* 0x00000000000073c6 */ /* 0x008ee40000000000 */
[----:B---3--:R-:W-:Y:S01]  /*3070*/  SYNCS.ARRIVE.TRANS64.RED.A1T0 RZ, [UR5], RZ ;  /* 0x000000ffffff79a7 */ /* 0x008fe20008100405 */
[----:B--2---:R-:W-:-:S13]  /*3080*/  LOP3.LUT P1, RZ, R6, 0x1, RZ, 0xc0, !PT ;  /* 0x0000000106ff7812 */ /* 0x004fda000782c0ff */
[----:B------:R-:W-:Y:S05]  /*3090*/  @P1 BRA `(.L_x_42) ;  /* 0xfffffffc00981947 */ /* 0x000fea000383ffff */
[----:B------:R-:W-:-:S04]  /*30a0*/  SHF.L.U32 R0, R3, 0x1f, RZ ;  /* 0x0000001f03007819 */ /* 0x000fc800000006ff */
[----:B------:R-:W2:Y:S02]  /*30b0*/  SYNCS.PHASECHK.TRANS64 P0, [UR4+0xb8], R0 ;  /* 0x0000b800ff0075a7 */ /* 0x000ea40008001004 */
[----:B-12---:R-:W-:Y:S05]  /*30c0*/  @P0 EXIT ;  /* 0x000000000000094d */ /* 0x006fea0003800000 */
[----:B------:R-:W-:-:S07]  /*30d0*/  MOV R0, UR4 ;  /* 0x0000000400007c02 */ /* 0x000fce0008000f00 */
.L_x_43:
[----:B-1----:R-:W-:-:S04]  /*30e0*/  SHF.L.U32 R2, R3, 0x1f, RZ ;  /* 0x0000001f03027819 */ /* 0x002fc800000006ff */
[----:B------:R1:W2:Y:S03]  /*30f0*/  SYNCS.PHASECHK.TRANS64.TRYWAIT P0, [R0+URZ+0xb8], R2 ;  /* 0x0000b802000075a7 */ /* 0x0002a600080011ff */
[----:B--2---:R-:W-:Y:S05]  /*3100*/  @!P0 NANOSLEEP.SYNCS 0x989680 ;  /* 0x009896800000895d */ /* 0x004fea0003900000 */
[----:B------:R-:W2:Y:S02]  /*3110*/  @!P0 SYNCS.PHASECHK.TRANS64 P0, [R0+URZ+0xb8], R2 ;  /* 0x0000b802000085a7 */ /* 0x000ea400080010ff */
[----:B--2---:R-:W-:Y:S05]  /*3120*/  @P0 EXIT ;  /* 0x000000000000094d */ /* 0x004fea0003800000 */
[----:B------:R-:W-:Y:S05]  /*3130*/  BRA `(.L_x_43) ;  /* 0xfffffffc00e87947 */ /* 0x000fea000383ffff */
.L_x_39:
[----:B------:R-:W-:-:S09]  /*3140*/  UISETP.NE.AND UP0, UPT, UR18, URZ, UPT ;  /* 0x000000ff1200728c */ /* 0x000fd2000bf05270 */
[----:B------:R-:W-:Y:S05]  /*3150*/  BRA.U UP0, `(.L_x_44) ;  /* 0x0000000d00887547 */ /* 0x000fea000b800000 */
[----:B------:R-:W2:Y:S01]  /*3160*/  S2UR UR7, SR_CgaCtaId ;  /* 0x00000000000779c3 */ /* 0x000ea20000008800 */
[----:B------:R-:W-:Y:S01]  /*3170*/  UMOV UR4, 0x40 ;  /* 0x0000004000047882 */ /* 0x000fe20000000000 */
[----:B------:R-:W-:Y:S01]  /*3180*/  NOP ;  /* 0x0000000000007918 */ /* 0x000fe20000000000 */
[----:B------:R-:W-:Y:S01]  /*3190*/  UMOV UR6, 0x400 ;  /* 0x0000040000067882 */ /* 0x000fe20000000000 */
[----:B--2---:R-:W-:Y:S02]  /*31a0*/  ULEA UR5, UR7, UR4, 0x18 ;  /* 0x0000000407057291 */ /* 0x004fe4000f8ec0ff */
[----:B------:R-:W-:-:S07]  /*31b0*/  ULEA UR6, UR7, UR6, 0x18 ;  /* 0x0000000607067291 */ /* 0x000fce000f8ec0ff */
[----:B------:R-:W2:Y:S02]  /*31c0*/  LDS.U8 R0, [UR5+0x1c] ;  /* 0x00001c05ff007984 */ /* 0x000ea40008000000 */
[----:B--2---:R-:W-:-:S13]  /*31d0*/  ISETP.NE.AND P0, PT, R0, RZ, PT ;  /* 0x000000ff0000720c */ /* 0x004fda0003f05270 */
[----:B------:R-:W-:Y:S05]  /*31e0*/  @P0 BRA `(.L_x_45) ;  /* 0x0000000000580947 */ /* 0x000fea0003800000 */
[----:B------:R-:W-:-:S13]  /*31f0*/  ELECT P0, URZ, PT ;  /* 0x0000000000ff782f */ /* 0x000fda0003800000 */
[----:B------:R-:W-:Y:S05]  /*3200*/  @!P0 BRA `(.L_x_46) ;  /* 0x0000000000608947 */ /* 0x000fea0003800000 */
[----:B------:R-:W-:Y:S01]  /*3210*/  UMOV UR4, 0x10 ;  /* 0x0000001000047882 */ /* 0x000fe20000000000 */
[----:B------:R-:W-:Y:S01]  /*3220*/  HFMA2 R0, -RZ, RZ, 0, 5.9604644775390625e-08 ;  /* 0x00000001ff007431 */ /* 0x000fe200000001ff */
[----:B------:R-:W-:-:S03]  /*3230*/  MOV R2, 0xffff ;  /* 0x0000ffff00027802 */ /* 0x000fc60000000f00 */
[----:B------:R-:W-:Y:S04]  /*3240*/  DEPBAR.LE SB2, 0x36 ;  /* 0x0000ad800000791a */ /* 0x000fe80000000000 */
[----:B------:R-:W2:Y:S02]  /*3250*/  UTCATOMSWS.FIND_AND_SET.ALIGN UP0, UR4, UR4 ;  /* 0x00000004000475e3 */ /* 0x000ea40008000800 */
[----:B--2---:R-:W-:Y:S01]  /*3260*/  MOV R3, UR4 ;  /* 0x0000000400037c02 */ /* 0x004fe20008000f00 */
[----:B------:R-:W-:Y:S06]  /*3270*/  BRA.U UP0, `(.L_x_47) ;  /* 0x0000000100187547 */ /* 0x000fec000b800000 */
.L_x_48:
[----:B------:R-:W-:Y:S05]  /*3280*/  NANOSLEEP 0x64 ;  /* 0x000000640000795d */ /* 0x000fea0003800000 */
[----:B------:R-:W-:-:S05]  /*3290*/  UMOV UR4, 0x10 ;  /* 0x0000001000047882 */ /* 0x000fca0000000000 */
[----:B------:R-:W-:Y:S04]  /*32a0*/  DEPBAR.LE SB2, 0x36 ;  /* 0x0000ad800000791a */ /* 0x000fe80000000000 */
[----:B------:R-:W2:Y:S02]  /*32b0*/  UTCATOMSWS.FIND_AND_SET.ALIGN UP0, UR4, UR4 ;  /* 0x00000004000475e3 */ /* 0x000ea40008000800 */
[----:B--2---:R-:W-:Y:S01]  /*32c0*/  MOV R3, UR4 ;  /* 0x0000000400037c02 */ /* 0x004fe20008000f00 */
[----:B------:R-:W-:Y:S05]  /*32d0*/  BRA.U !UP0, `(.L_x_48) ;  /* 0xfffffffd08e87547 */ /* 0x000fea000b83ffff */
.L_x_47:
[-C--:B------:R-:W-:Y:S02]  /*32e0*/  SHF.L.U32 R2, R2, R3.reuse, RZ ;  /* 0x0000000302027219 */ /* 0x080fe400000006ff */
[----:B------:R-:W-:Y:S01]  /*32f0*/  SHF.L.U32 R0, R0, R3, RZ ;  /* 0x0000000300007219 */ /* 0x000fe200000006ff */
[----:B------:R-:W-:Y:S02]  /*3300*/  IMAD.SHL.U32 R3, R3, 0x20, RZ ;  /* 0x0000002003037824 */ /* 0x000fe400078e00ff */
[----:B------:R2:W-:Y:S04]  /*3310*/  ATOMS.OR RZ, [UR5+0x14], R2 ;  /* 0x00001402ffff798c */ /* 0x0005e8000b000005 */
[----:B------:R2:W-:Y:S04]  /*3320*/  ATOMS.OR RZ, [UR5+0x18], R0 ;  /* 0x00001800ffff798c */ /* 0x0005e8000b000005 */
[----:B------:R2:W-:Y:S01]  /*3330*/  STS [UR6+0x100], R3 ;  /* 0x00010003ff007988 */ /* 0x0005e20008000806 */
[----:B------:R-:W-:Y:S05]  /*3340*/  BRA `(.L_x_46) ;  /* 0x0000000000107947 */ /* 0x000fea0003800000 */
.L_x_45:
[----:B------:R-:W-:Y:S02]  /*3350*/  MOV R0, 0xffffffff ;  /* 0xffffffff00007802 */ /* 0x000fe40000000f00 */
[----:B------:R-:W-:-:S03]  /*3360*/  MOV R2, 0x3390 ;  /* 0x0000339000027802 */ /* 0x000fc60000000f00 */
[----:B------:R2:W-:Y:S04]  /*3370*/  STS [UR6+0x100], R0 ;  /* 0x00010000ff007988 */ /* 0x0005e80008000806 */
[----:B-12--5:R-:W-:Y:S05]  /*3380*/  CALL.REL.NOINC `($__internal_1_$__cuda_sm10x_tcgen05_guardrail_trap_phase_invalid_during_alloc) ;  /* 0x00000070009c7944 */ /* 0x026fea0003c00000 */
.L_x_46:
[----:B------:R-:W-:Y:S05]  /*3390*/  WARPSYNC.ALL ;  /* 0x0000000000007948 */ /* 0x000fea0003800000 */
[----:B------:R-:W3:Y:S01]  /*33a0*/  S2UR UR4, SR_CgaCtaId ;  /* 0x00000000000479c3 */ /* 0x000ee20000008800 */
[----:B------:R-:W-:Y:S01]  /*33b0*/  UMOV UR20, 0x400 ;  /* 0x0000040000147882 */ /* 0x000fe20000000000 */
[----:B------:R-:W-:-:S06]  /*33c0*/  NOP ;  /* 0x0000000000007918 */ /* 0x000fcc0000000000 */
[----:B------:R-:W-:Y:S06]  /*33d0*/  BAR.ARV 0x6, 0xa0 ;  /* 0x0182800000007b1d */ /* 0x000fec0000002000 */
[----:B------:R-:W4:Y:S01]  /*33e0*/  LDCU.64 UR6, c[0x0][0x388] ;  /* 0x00007100ff0677ac */ /* 0x000f220008000a00 */
[----:B------:R-:W-:Y:S01]  /*33f0*/  IMAD.MOV.U32 R8, RZ, RZ, 0x1 ;  /* 0x00000001ff087424 */ /* 0x000fe200078e00ff */
[----:B------:R-:W1:Y:S01]  /*3400*/  LDCU.64 UR8, c[0x0][0x390] ;  /* 0x00007200ff0877ac */ /* 0x000e620008000a00 */
[----:B------:R-:W-:Y:S01]  /*3410*/  UMOV UR23, URZ ;  /* 0x000000ff00177c82 */ /* 0x000fe20008000000 */
[----:B------:R-:W-:Y:S01]  /*3420*/  UMOV UR19, URZ ;  /* 0x000000ff00137c82 */ /* 0x000fe20008000000 */
[----:B---3--:R-:W-:Y:S01]  /*3430*/  ULEA UR20, UR4, UR20, 0x18 ;  /* 0x0000001404147291 */ /* 0x008fe2000f8ec0ff */
[----:B------:R-:W-:Y:S01]  /*3440*/  UMOV UR32, 0x0 ;  /* 0x0000000000207882 */ /* 0x000fe20000000000 */
[----:B------:R-:W-:Y:S01]  /*3450*/  UMOV UR33, 0x8210490 ;  /* 0x0821049000217882 */ /* 0x000fe20000000000 */
[----:B------:R-:W-:Y:S01]  /*3460*/  UMOV UR30, 0x0 ;  /* 0x00000000001e7882 */ /* 0x000fe20000000000 */
[----:B------:R-:W-:Y:S01]  /*3470*/  UMOV UR31, 0x8210490 ;  /* 0x08210490001f7882 */ /* 0x000fe20000000000 */
[----:B------:R-:W-:Y:S01]  /*3480*/  UMOV UR28, 0x0 ;  /* 0x00000000001c7882 */ /* 0x000fe20000000000 */
[----:B------:R-:W-:Y:S01]  /*3490*/  UMOV UR29, 0x8210490 ;  /* 0x08210490001d7882 */ /* 0x000fe20000000000 */
[----:B----4-:R-:W-:-:S02]  /*34a0*/  UIADD3 UR4, UPT, UPT, UR6, 0x3f, URZ ;  /* 0x0000003f06047890 */ /* 0x010fc4000fffe0ff */
[----:B------:R-:W2:Y:S01]  /*34b0*/  LDS R9, [UR20+0x100] ;  /* 0x00010014ff097984 */ /* 0x000ea20008000800 */
[----:B------:R-:W-:Y:S01]  /*34c0*/  UMOV UR26, 0x0 ;  /* 0x00000000001a7882 */ /* 0x000fe20000000000 */
[----:B------:R-:W-:Y:S01]  /*34d0*/  UMOV UR27, 0x8210490 ;  /* 0x08210490001b7882 */ /* 0x000fe20000000000 */
[----:B------:R-:W-:-:S04]  /*34e0*/  USHF.R.S32.HI UR5, URZ, 0x1f, UR4 ;  /* 0x0000001fff057899 */ /* 0x000fc80008011404 */
[----:B------:R-:W-:Y:S02]  /*34f0*/  ULEA.HI UR4, UR5, UR4, URZ, 0x6 ;  /* 0x0000000405047291 */ /* 0x000fe4000f8f30ff */
[----:B------:R-:W-:Y:S02]  /*3500*/  UIADD3 UR5, UPT, UPT, UR20, 0x8400, URZ ;  /* 0x0000840014057890 */ /* 0x000fe4000fffe0ff */
[----:B------:R-:W-:Y:S02]  /*3510*/  USHF.R.S32.HI UR4, URZ, 0x6, UR4 ;  /* 0x00000006ff047899 */ /* 0x000fe40008011404 */
[----:B------:R-:W-:Y:S02]  /*3520*/  USHF.R.U32.HI UR6, URZ, 0x4, UR5 ;  /* 0x00000004ff067899 */ /* 0x000fe40008011605 */
[----:B------:R-:W-:Y:S02]  /*3530*/  UIMAD UR4, UR4, UR7, URZ ;  /* 0x00000007040472a4 */ /* 0x000fe4000f8e02ff */
[----:B------:R-:W-:-:S02]  /*3540*/  ULOP3.LUT UR6, UR6, 0x3fff, URZ, 0xc0, !UPT ;  /* 0x00003fff06067892 */ /* 0x000fc4000f8ec0ff */
[----:B-1----:R-:W-:Y:S02]  /*3550*/  UIMAD UR4, UR4, UR8, URZ ;  /* 0x00000008040472a4 */ /* 0x002fe4000f8e02ff */
[----:B------:R-:W-:Y:S02]  /*3560*/  ULOP3.LUT UR21, UR6, 0x10000, URZ, 0xfc, !UPT ;  /* 0x0001000006157892 */ /* 0x000fe4000f8efcff */
[----:B------:R-:W-:Y:S02]  /*3570*/  UIMAD UR9, UR4, UR9, URZ ;  /* 0x00000009040972a4 */ /* 0x000fe4000f8e02ff */
[----:B------:R-:W-:Y:S02]  /*3580*/  UIADD3 UR4, UPT, UPT, UR20, 0x20400, URZ ;  /* 0x0002040014047890 */ /* 0x000fe4000fffe0ff */
[----:B------:R-:W-:Y:S02]  /*3590*/  UIADD3 UR34, UPT, UPT, UR9, -0x1, URZ ;  /* 0xffffffff09227890 */ /* 0x000fe4000fffe0ff */
[----:B------:R-:W-:-:S02]  /*35a0*/  USHF.R.U32.HI UR5, URZ, 0x4, UR4 ;  /* 0x00000004ff057899 */ /* 0x000fc40008011604 */
[----:B------:R-:W-:Y:S02]  /*35b0*/  UIADD3 UR4, UPT, UPT, UR20, 0xb8, URZ ;  /* 0x000000b814047890 */ /* 0x000fe4000fffe0ff */
[----:B------:R-:W-:Y:S02]  /*35c0*/  ULOP3.LUT UR5, UR5, 0x3fff, URZ, 0xc0, !UPT ;  /* 0x00003fff05057892 */ /* 0x000fe4000f8ec0ff */
[----:B------:R-:W-:Y:S02]  /*35d0*/  UPRMT UR25, URZ, 0x654, UR4 ;  /* 0x00000654ff197896 */ /* 0x000fe40008000004 */
[----:B------:R-:W-:Y:S02]  /*35e0*/  ULOP3.LUT UR22, UR5, 0x2000000, URZ, 0xfc, !UPT ;  /* 0x0200000005167892 */ /* 0x000fe4000f8efcff */
[----:B------:R-:W-:Y:S01]  /*35f0*/  UISETP.GE.AND UP3, UPT, UR9, 0x1, UPT ;  /* 0x000000010900788c */ /* 0x000fe2000bf66270 */
[C---:B--2---:R-:W-:Y:S01]  /*3600*/  VIADD R3, R9.reuse, 0x80 ;  /* 0x0000008009037836 */ /* 0x044fe20000000000 */
[----:B------:R-:W-:-:S04]  /*3610*/  LOP3.LUT R2, R9, 0xffff, RZ, 0xc0, !PT ;  /* 0x0000ffff09027812 */ /* 0x000fc800078ec0ff */
[----:B------:R-:W-:-:S05]  /*3620*/  LOP3.LUT R3, R3, 0xffff, RZ, 0xc0, !PT ;  /* 0x0000ffff03037812 */ /* 0x000fca00078ec0ff */
[----:B------:R1:W-:Y:S02]  /*3630*/  STL.64 [R1], R2 ;  /* 0x0000000201007387 */ /* 0x0003e40000100a00 */
[----:B-1----:R-:W-:-:S07]  /*3640*/  CS2R R2, SRZ ;  /* 0x0000000000027805 */ /* 0x002fce000001ff00 */
.L_x_55:
[----:B-1----:R-:W-:-:S04]  /*3650*/  SHF.L.U32 R4, R3, 0x1f, RZ ;  /* 0x0000001f03047819 */ /* 0x002fc800000006ff */
[----:B------:R-:W1:Y:S02]  /*3660*/  SYNCS.PHASECHK.TRANS64.TRYWAIT P0, [UR20+0xb0], R4 ;  /* 0x0000b004ff0075a7 */ /* 0x000e640008001114 */
[----:B-12-4-:R-:W-:Y:S05]  /*3670*/  @!P0 BRA `(.L_x_49) ;  /* 0x0000006800048947 */ /* 0x016fea0003800000 */
.L_x_144:
[----:B-1----:R-:W1:Y:S01]  /*3680*/  LDS.128 R4, [UR20+0xf0] ;  /* 0x0000f014ff047984 */ /* 0x002e620008000c00 */
[----:B------:R-:W-:Y:S01]  /*3690*/  ULEA UR24, UR23, UR20, 0x3 ;  /* 0x0000001417187291 */ /* 0x000fe2000f8e18ff */
[----:B------:R-:W-:Y:S01]  /*36a0*/  SHF.L.U32 R0, R8, 0x1f, RZ ;  /* 0x0000001f08007819 */ /* 0x000fe200000006ff */
[----:B------:R-:W-:Y:S01]  /*36b0*/  @!PT LDS RZ, [RZ] ;  /* 0x00000000fffff984 */ /* 0x000fe20000000800 */
[----:B------:R-:W-:Y:S01]  /*36c0*/  @!PT LDS RZ, [RZ] ;  /* 0x00000000fffff984 */ /* 0x000fe20000000800 */
[----:B------:R-:W-:Y:S01]  /*36d0*/  @!PT LDS RZ, [RZ] ;  /* 0x00000000fffff984 */ /* 0x000fe20000000800 */
[----:B------:R-:W-:Y:S01]  /*36e0*/  @!PT LDS RZ, [RZ] ;  /* 0x00000000fffff984 */ /* 0x000fe20000000800 */
[----:B------:R2:W-:Y:S06]  /*36f0*/  MEMBAR.ALL.CTA ;  /* 0x0000000000007992 */ /* 0x0005ec0000008000 */
[----:B--2---:R-:W2:Y:S02]  /*3700*/  FENCE.VIEW.ASYNC.S ;  /* 0x00000000000073c6 */ /* 0x004ea40000000000 */
[----:B--2---:R-:W-:Y:S01]  /*3710*/  SYNCS.ARRIVE.TRANS64.RED.A1T0 RZ, [UR25], RZ ;  /* 0x000000ffffff79a7 */ /* 0x004fe20008100419 */
[----:B------:R-:W2:Y:S01]  /*3720*/  SYNCS.PHASECHK.TRANS64.TRYWAIT P0, [UR24+0xd0], R0 ;  /* 0x0000d000ff0075a7 */ /* 0x000ea20008001118 */
[----:B-1----:R-:W-:Y:S01]  /*3730*/  LOP3.LUT P3, RZ, R6, 0x1, RZ, 0xc0, !PT ;  /* 0x0000000106ff7812 */ /* 0x002fe2000786c0ff */
[----:B--2---:R-:W-:-:S12]  /*3740*/  @!P0 BRA `(.L_x_50) ;  /* 0x0000006400e88947 */ /* 0x004fd80003800000 */
.L_x_146:
[----:B------:R-:W-:Y:S05]  /*3750*/  BRA.U !UP3, `(.L_x_51) ;  /* 0x000000010bf87547 */ /* 0x000fea000b800000 */
[----:B-1----:R-:W-:Y:S01]  /*3760*/  IMAD.U32 R0, RZ, RZ, UR23 ;  /* 0x00000017ff007e24 */ /* 0x002fe2000f8e00ff */
[----:B------:R-:W-:-:S04]  /*3770*/  ULEA UR4, UR19, UR20, 0x3 ;  /* 0x0000001413047291 */ /* 0x000fc8000f8e18ff */
[----:B------:R-:W-:-:S05]  /*3780*/  LEA R0, R0, R1, 0x2 ;  /* 0x0000000100007211 */ /* 0x000fca00078e10ff */
[----:B------:R1:W5:Y:S01]  /*3790*/  LDL R4, [R0] ;  /* 0x0000000000047983 */ /* 0x0003620000100800 */
[----:B------:R-:W-:Y:S01]  /*37a0*/  UPLOP3.LUT UP2, UPT, UPT, UPT, UPT, 0x40, 0x4 ;  /* 0x000000000004789c */ /* 0x000fe20003f4e870 */
[----:B------:R-:W-:Y:S01]  /*37b0*/  UMOV UR17, UR34 ;  /* 0x0000002200117c82 */ /* 0x000fe20008000000 */
[----:B-1----:R-:W-:-:S04]  /*37c0*/  SHF.L.U32 R0, R2, 0x1f, RZ ;  /* 0x0000001f02007819 */ /* 0x002fc800000006ff */
[----:B------:R1:W2:Y:S01]  /*37d0*/  SYNCS.PHASECHK.TRANS64.TRYWAIT P2, [UR4], R0 ;  /* 0x00000000ff0075a7 */ /* 0x0002a20008041104 */
[----:B------:R-:W-:-:S05]  /*37e0*/  UMOV UR4, UR19 ;  /* 0x0000001300047c82 */ /* 0x000fca0008000000 */
.L_x_54:
[----:B------:R-:W-:Y:S01]  /*37f0*/  ULEA UR18, UR4, UR20, 0x3 ;  /* 0x0000001404127291 */ /* 0x000fe2000f8e18ff */
[----:B--234-:R-:W-:Y:S11]  /*3800*/  @P2 BRA `(.L_x_52) ;  /* 0x00000000000c2947 */ /* 0x01cff60003800000 */
[----:B------:R-:W-:Y:S04]  /*3810*/  SHF.L.U32 R5, R2, 0x1f, RZ ;  /* 0x0000001f02057819 */ /* 0x000fe800000006ff */
[----:B------:R-:W2:Y:S02]  /*3820*/  SYNCS.PHASECHK.TRANS64.TRYWAIT P0, [UR18], R5 ;  /* 0x00000005ff0075a7 */ /* 0x000ea40008001112 */
[----:B--2---:R-:W-:Y:S05]  /*3830*/  @!P0 BRA `(.L_x_53) ;  /* 0x0000006400c48947 */ /* 0x004fea0003800000 */
.L_x_52:
[----:B------:R-:W-:Y:S01]  /*3840*/  UISETP.NE.AND UP0, UPT, UR17, URZ, UPT ;  /* 0x000000ff1100728c */ /* 0x000fe2000bf05270 */
[----:B------:R-:W-:Y:S01]  /*3850*/  PLOP3.LUT P2, PT, PT, PT, PT, 0x80, 0x8 ;  /* 0x000000000008781c */ /* 0x000fe20003f4f070 */
[----:B------:R-:W-:Y:S01]  /*3860*/  UIADD3 UR5, UPT, UPT, UR4, 0x1, URZ ;  /* 0x0000000104057890 */ /* 0x000fe2000fffe0ff */
[----:B------:R-:W-:Y:S11]  /*3870*/  ELECT P1, URZ, PT ;  /* 0x0000000000ff782f */ /* 0x000ff60003820000 */
[----:B------:R-:W-:Y:S02]  /*3880*/  @!UPT UIADD3 URZ, UPT, UPT, URZ, URZ, URZ ;  /* 0x000000fffffff290 */ /* 0x000fe4000fffe0ff */
[----:B-----5:R-:W-:Y:S01]  /*3890*/  @P1 R2UR.BROADCAST UR8, R4 ;  /* 0x00000000040812ca */ /* 0x020fe200008e0000 */
[----:B------:R-:W-:Y:S01]  /*38a0*/  UISETP.NE.AND UP1, UPT, UR5, 0x6, UPT ;  /* 0x000000060500788c */ /* 0x000fe2000bf25270 */
[----:B------:R-:W-:Y:S01]  /*38b0*/  PLOP3.LUT P0, PT, PT, PT, UP0, 0x80, 0x8 ;  /* 0x000000000008781c */ /* 0x000fe20003f0f008 */
[----:B------:R-:W-:Y:S02]  /*38c0*/  ULEA UR10, UR4, UR22, 0xa ;  /* 0x00000016040a7291 */ /* 0x000fe4000f8e50ff */
[----:B------:R-:W-:Y:S02]  /*38d0*/  USEL UR6, URZ, 0x1, UP1 ;  /* 0x00000001ff067887 */ /* 0x000fe40008800000 */
[----:B------:R-:W-:Y:S02]  /*38e0*/  USEL UR19, UR5, URZ, UP1 ;  /* 0x000000ff05137287 */ /* 0x000fe40008800000 */
[----:B------:R-:W-:Y:S02]  /*38f0*/  ULEA UR14, UR4, UR21, 0xa ;  /* 0x00000015040e7291 */ /* 0x000fe4000f8e50ff */
[----:B------:R-:W-:Y:S01]  /*3900*/  @UP0 ULEA UR5, UR19, UR20, 0x3 ;  /* 0x0000001413050291 */ /* 0x000fe2000f8e18ff */
[----:B------:R-:W-:Y:S01]  /*3910*/  LOP3.LUT R2, R2, UR6, RZ, 0x3c, !PT ;  /* 0x0000000602027c12 */ /* 0x000fe2000f8e3cff */
[----:B------:R-:W-:Y:S02]  /*3920*/  UIADD3 UR6, UPT, UPT, UR10, 0x80, URZ ;  /* 0x000000800a067890 */ /* 0x000fe4000fffe0ff */
[----:B------:R-:W-:Y:S01]  /*3930*/  UIADD3 UR4, UPT, UPT, UR14, 0x2, URZ ;  /* 0x000000020e047890 */ /* 0x000fe2000fffe0ff */
[----:B-1----:R-:W-:Y:S01]  /*3940*/  @P0 SHF.L.U32 R0, R2, 0x1f, RZ ;  /* 0x0000001f02000819 */ /* 0x002fe200000006ff */
[----:B------:R-:W-:Y:S01]  /*3950*/  UIADD3 UR12, UPT, UPT, UR10, 0x100, URZ ;  /* 0x000001000a0c7890 */ /* 0x000fe2000fffe0ff */
[----:B------:R-:W-:Y:S02]  /*3960*/  UMOV UR11, 0x40004040 ;  /* 0x40004040000b7882 */ /* 0x000fe40000000000 */
[----:B------:R3:W4:Y:S01]  /*3970*/  @P0 SYNCS.PHASECHK.TRANS64.TRYWAIT P2, [UR5], R0 ;  /* 0x00000000ff0005a7 */ /* 0x0007220008041105 */
[----:B------:R-:W-:Y:S11]  /*3980*/  ELECT P0, URZ, PT ;  /* 0x0000000000ff782f */ /* 0x000ff60003800000 */
[----:B------:R-:W-:Y:S02]  /*3990*/  @!UPT UIADD3 URZ, UPT, UPT, URZ, URZ, URZ ;  /* 0x000000fffffff290 */ /* 0x000fe4000fffe0ff */
[C---:B------:R-:W-:Y:S02]  /*39a0*/  @P0 R2UR.BROADCAST UR16, R4.reuse ;  /* 0x00000000041002ca */ /* 0x040fe400008e0000 */
[----:B------:R-:W-:Y:S01]  /*39b0*/  ELECT P0, URZ, PT ;  /* 0x0000000000ff782f */ /* 0x000fe20003800000 */
[----:B------:R-:W-:Y:S01]  /*39c0*/  UMOV UR15, 0x40004040 ;  /* 0x40004040000f7882 */ /* 0x000fe20000000000 */
[----:B------:R-:W-:Y:S01]  /*39d0*/  UMOV UR7, 0x40004040 ;  /* 0x4000404000077882 */ /* 0x000fe20000000000 */
[----:B------:R1:W-:Y:S01]  /*39e0*/  UTCHMMA gdesc[UR14], gdesc[UR10], tmem[UR8], tmem[UR32], idesc[UR33], UP2 ;  /* 0x00ff200a0e0075ea */ /* 0x0003e20009000008 */
[----:B------:R-:W-:Y:S01]  /*39f0*/  UPLOP3.LUT UP2, UPT, UPT, UPT, UPT, 0x80, 0x8 ;  /* 0x000000000008789c */ /* 0x000fe20003f4f070 */
[----:B------:R-:W-:Y:S01]  /*3a00*/  UMOV UR5, 0x40004040 ;  /* 0x4000404000057882 */ /* 0x000fe20000000000 */
[----:B------:R-:W-:Y:S01]  /*3a10*/  UMOV UR13, 0x40004040 ;  /* 0x40004040000d7882 */ /* 0x000fe20000000000 */
[----:B------:R-:W-:Y:S04]  /*3a20*/  UMOV UR9, 0x40004040 ;  /* 0x4000404000097882 */ /* 0x000fe80000000000 */
[----:B------:R2:W-:Y:S01]  /*3a30*/  UTCHMMA gdesc[UR4], gdesc[UR6], tmem[UR16], tmem[UR30], idesc[UR31], UPT ;  /* 0x00ff1e06040075ea */ /* 0x0005e2000b800010 */
[----:B-1----:R-:W-:Y:S01]  /*3a40*/  UIADD3 UR8, UPT, UPT, UR14, 0x4, URZ ;  /* 0x000000040e087890 */ /* 0x002fe2000fffe0ff */
[C---:B------:R-:W-:Y:S02]  /*3a50*/  @P0 R2UR.BROADCAST UR15, R4.reuse ;  /* 0x00000000040f02ca */ /* 0x040fe400008e0000 */
[----:B------:R-:W-:Y:S01]  /*3a60*/  ELECT P0, URZ, PT ;  /* 0x0000000000ff782f */ /* 0x000fe20003800000 */
[----:B------:R-:W-:Y:S02]  /*3a70*/  UIADD3 UR10, UPT, UPT, UR10, 0x180, URZ ;  /* 0x000001800a0a7890 */ /* 0x000fe4000fffe0ff */
[----:B--2---:R-:W-:Y:S10]  /*3a80*/  UIADD3 UR6, UPT, UPT, UR14, 0x6, URZ ;  /* 0x000000060e067890 */ /* 0x004ff4000fffe0ff */
[----:B------:R-:W-:Y:S01]  /*3a90*/  @P0 R2UR.BROADCAST UR14, R4 ;  /* 0x00000000040e02ca */ /* 0x000fe200008e0000 */
[----:B------:R-:W-:Y:S02]  /*3aa0*/  UIADD3 UR5, UPT, UPT, UR18, 0x30, URZ ;  /* 0x0000003012057890 */ /* 0x000fe4000fffe0ff */
[----:B------:R-:W-:Y:S01]  /*3ab0*/  UIADD3 UR4, UPT, UPT, UR17, 0x1, URZ ;  /* 0x0000000111047890 */ /* 0x000fe2000fffe0ff */
[----:B------:R1:W-:Y:S03]  /*3ac0*/  UTCHMMA gdesc[UR8], gdesc[UR12], tmem[UR15], tmem[UR28], idesc[UR29], UPT ;  /* 0x00ff1c0c080075ea */ /* 0x0003e6000b80000f */
[----:B------:R-:W-:Y:S03]  /*3ad0*/  UISETP.GT.U32.AND UP0, UPT, UR4, 0x1, UPT ;  /* 0x000000010400788c */ /* 0x000fe6000bf04070 */
[----:B------:R-:W-:Y:S03]  /*3ae0*/  UMOV UR4, UR19 ;  /* 0x0000001300047c82 */ /* 0x000fe60008000000 */
[----:B------:R3:W-:Y:S01]  /*3af0*/  UTCHMMA gdesc[UR6], gdesc[UR10], tmem[UR14], tmem[UR26], idesc[UR27], UPT ;  /* 0x00ff1a0a060075ea */ /* 0x0007e2000b80000e */
[----:B------:R3:W-:Y:S01]  /*3b00*/  UTCBAR [UR5], URZ ;  /* 0x000000ff050073e9 */ /* 0x0007e200080000ff */
[----:B-1----:R-:W-:Y:S07]  /*3b10*/  UIADD3 UR8, UPT, UPT, UR17, -0x1, URZ ;  /* 0xffffffff11087890 */ /* 0x002fee000fffe0ff */
[----:B------:R-:W-:Y:S01]  /*3b20*/  UMOV UR17, UR8 ;  /* 0x0000000800117c82 */ /* 0x000fe20008000000 */
[----:B------:R-:W-:Y:S05]  /*3b30*/  BRA.U UP0, `(.L_x_54) ;  /* 0xfffffffd002c7547 */ /* 0x000fea000b83ffff */
.L_x_51:
[----:B------:R-:W-:Y:S01]  /*3b40*/  UIADD3 UR4, UPT, UPT, UR23, 0x1, URZ ;  /* 0x0000000117047890 */ /* 0x000fe2000fffe0ff */
[----:B------:R-:W-:Y:S01]  /*3b50*/  LOP3.LUT R3, R3, 0x1, RZ, 0x3c, !PT ;  /* 0x0000000103037812 */ /* 0x000fe200078e3cff */
[----:B---3--:R-:W-:Y:S02]  /*3b60*/  UIADD3 UR5, UPT, UPT, UR24, 0xc0, URZ ;  /* 0x000000c018057890 */ /* 0x008fe4000fffe0ff */
[----:B------:R-:W-:-:S04]  /*3b70*/  UISETP.NE.AND UP0, UPT, UR4, 0x2, UPT ;  /* 0x000000020400788c */ /* 0x000fc8000bf05270 */
[----:B------:R-:W-:Y:S02]  /*3b80*/  USEL UR6, URZ, 0x1, UP0 ;  /* 0x00000001ff067887 */ /* 0x000fe40008000000 */
[----:B------:R-:W-:Y:S01]  /*3b90*/  USEL UR23, UR4, URZ, UP0 ;  /* 0x000000ff04177287 */ /* 0x000fe20008000000 */
[----:B------:R2:W-:Y:S03]  /*3ba0*/  UTCBAR [UR5], URZ ;  /* 0x000000ff050073e9 */ /* 0x0005e600080000ff */
[----:B------:R-:W-:Y:S01]  /*3bb0*/  LOP3.LUT R8, R8, UR6, RZ, 0x3c, !PT ;  /* 0x0000000608087c12 */ /* 0x000fe2000f8e3cff */
[----:B------:R-:W-:Y:S07]  /*3bc0*/  @P3 BRA `(.L_x_55) ;  /* 0xfffffff800a03947 */ /* 0x000fee000383ffff */
[----:B------:R-:W3:Y:S01]  /*3bd0*/  S2UR UR6, SR_CgaCtaId ;  /* 0x00000000000679c3 */ /* 0x000ee20000008800 */
[----:B------:R-:W-:Y:S01]  /*3be0*/  ELECT P0, URZ, PT ;  /* 0x0000000000ff782f */ /* 0x000fe20003800000 */
[----:B-1----:R-:W-:Y:S01]  /*3bf0*/  IMAD.MOV.U32 R0, RZ, RZ, 0x1 ;  /* 0x00000001ff007424 */ /* 0x002fe200078e00ff */
[----:B------:R-:W-:Y:S01]  /*3c00*/  UIADD3 UR20, UPT, UPT, UR20, 0xd0, URZ ;  /* 0x000000d014147890 */ /* 0x000fe2000fffe0ff */
[----:B------:R-:W-:Y:S01]  /*3c10*/  SHF.L.U32 R2, R8, 0x1f, RZ ;  /* 0x0000001f08027819 */ /* 0x000fe200000006ff */
[----:B------:R-:W-:-:S03]  /*3c20*/  UMOV UR4, 0x40 ;  /* 0x0000004000047882 */ /* 0x000fc60000000000 */
[----:B------:R-:W-:Y:S01]  /*3c30*/  UVIRTCOUNT.DEALLOC.SMPOOL 0x80 ;  /* 0x000000800000784c */ /* 0x000fe20000000000 */
[----:B---3--:R-:W-:Y:S02]  /*3c40*/  ULEA UR6, UR6, UR4, 0x18 ;  /* 0x0000000406067291 */ /* 0x008fe4000f8ec0ff */
[----:B------:R-:W-:-:S07]  /*3c50*/  ULEA UR4, UR23, UR20, 0x3 ;  /* 0x0000001417047291 */ /* 0x000fce000f8e18ff */
[----:B------:R1:W-:Y:S02]  /*3c60*/  @P0 STS.U8 [UR6+0x1c], R0 ;  /* 0x00001c00ff000988 */ /* 0x0003e40008000006 */
[----:B------:R-:W3:Y:S02]  /*3c70*/  SYNCS.PHASECHK.TRANS64.TRYWAIT P0, [UR4], R2 ;  /* 0x00000002ff0075a7 */ /* 0x000ee40008001104 */
[----:B-1-3--:R-:W-:Y:S05]  /*3c80*/  @!P0 BRA `(.L_x_56) ;  /* 0x0000006000c88947 */ /* 0x00afea0003800000 */
.L_x_149:
[----:B------:R-:W-:-:S04]  /*3c90*/  UIADD3 UR4, UPT, UPT, UR23, 0x1, URZ ;  /* 0x0000000117047890 */ /* 0x000fc8000fffe0ff */
[----:B------:R-:W-:-:S04]  /*3ca0*/  UISETP.NE.AND UP0, UPT, UR4, 0x2, UPT ;  /* 0x000000020400788c */ /* 0x000fc8000bf05270 */
[----:B--2---:R-:W-:Y:S02]  /*3cb0*/  USEL UR5, URZ, 0x1, UP0 ;  /* 0x00000001ff057887 */ /* 0x004fe40008000000 */
[----:B------:R-:W-:-:S04]  /*3cc0*/  USEL UR4, UR4, URZ, UP0 ;  /* 0x000000ff04047287 */ /* 0x000fc80008000000 */
[----:B------:R-:W-:Y:S01]  /*3cd0*/  ULEA UR4, UR4, UR20, 0x3 ;  /* 0x0000001404047291 */ /* 0x000fe2000f8e18ff */
[----:B-1----:R-:W-:-:S04]  /*3ce0*/  LOP3.LUT R2, R8, UR5, RZ, 0x3c, !PT ;  /* 0x0000000508027c12 */ /* 0x002fc8000f8e3cff */
[----:B------:R-:W-:-:S04]  /*3cf0*/  SHF.L.U32 R2, R2, 0x1f, RZ ;  /* 0x0000001f02027819 */ /* 0x000fc800000006ff */
[----:B------:R-:W1:Y:S02]  /*3d00*/  SYNCS.PHASECHK.TRANS64.TRYWAIT P0, [UR4], R2 ;  /* 0x00000002ff0075a7 */ /* 0x000e640008001104 */
[----:B-1----:R-:W-:Y:S05]  /*3d10*/  @!P0 BRA `(.L_x_57) ;  /* 0x0000006000bc8947 */ /* 0x002fea0003800000 */
.L_x_151:
[----:B------:R-:W-:Y:S01]  /*3d20*/  NOP ;  /* 0x0000000000007918 */ /* 0x000fe20000000000 */
[----:B-1----:R-:W1:Y:S01]  /*3d30*/  LDS R0, [UR6+0x14] ;  /* 0x00001406ff007984 */ /* 0x002e620008000800 */
[----:B------:R-:W-:Y:S01]  /*3d40*/  LOP3.LUT R3, R9, 0xffff, RZ, 0xc0, !PT ;  /* 0x0000ffff09037812 */ /* 0x000fe200078ec0ff */
[----:B------:R-:W-:-:S03]  /*3d50*/  IMAD.MOV.U32 R2, RZ, RZ, 0xffff ;  /* 0x0000ffffff027424 */ /* 0x000fc600078e00ff */
[----:B------:R-:W-:-:S04]  /*3d60*/  SHF.R.U32.HI R3, RZ, 0x5, R3 ;  /* 0x00000005ff037819 */ /* 0x000fc80000011603 */
[----:B------:R-:W-:-:S04]  /*3d70*/  SHF.L.U32 R2, R2, R3, RZ ;  /* 0x0000000302027219 */ /* 0x000fc800000006ff */
[----:B-1----:R-:W-:-:S04]  /*3d80*/  LOP3.LUT R0, R0, R2, RZ, 0xc0, !PT ;  /* 0x0000000200007212 */ /* 0x002fc800078ec0ff */
[----:B------:R-:W-:Y:S01]  /*3d90*/  ISETP.NE.AND P0, PT, R0, R2, PT ;  /* 0x000000020000720c */ /* 0x000fe20003f05270 */
[----:B------:R-:W-:-:S05]  /*3da0*/  IMAD.MOV.U32 R0, RZ, RZ, 0x1 ;  /* 0x00000001ff007424 */ /* 0x000fca00078e00ff */
[----:B------:R-:W-:-:S07]  /*3db0*/  SHF.L.U32 R0, R0, R3, RZ ;  /* 0x0000000300007219 */ /* 0x000fce00000006ff */
[----:B------:R-:W-:Y:S05]  /*3dc0*/  @P0 BRA `(.L_x_58) ;  /* 0x00000000005c0947 */ /* 0x000fea0003800000 */
[----:B------:R-:W1:Y:S02]  /*3dd0*/  LDS R3, [UR6+0x18] ;  /* 0x00001806ff037984 */ /* 0x000e640008000800 */
[----:B-1----:R-:W-:-:S04]  /*3de0*/  LOP3.LUT R3, R3, R0, RZ, 0xc0, !PT ;  /* 0x0000000003037212 */ /* 0x002fc800078ec0ff */
[----:B------:R-:W-:-:S13]  /*3df0*/  ISETP.NE.AND P0, PT, R3, R0, PT ;  /* 0x000000000300720c */ /* 0x000fda0003f05270 */
[----:B------:R-:W-:Y:S05]  /*3e00*/  @P0 BRA `(.L_x_59) ;  /* 0x0000000000400947 */ /* 0x000fea0003800000 */
[----:B------:R-:W-:Y:S01]  /*3e10*/  R2UR UR4, R2 ;  /* 0x00000000020472ca */ /* 0x000fe200000e0000 */
[----:B------:R-:W1:Y:S01]  /*3e20*/  S2R R3, SR_LANEID ;  /* 0x0000000000037919 */ /* 0x000e620000000000 */
[----:B------:R-:W-:-:S04]  /*3e30*/  LOP3.LUT R0, RZ, R0, RZ, 0x33, !PT ;  /* 0x00000000ff007212 */ /* 0x000fc800078e33ff */
[----:B------:R-:W2:Y:S07]  /*3e40*/  REDUX UR7, R0 ;  /* 0x00000000000773c4 */ /* 0x000eae0000000000 */
[----:B------:R-:W-:-:S03]  /*3e50*/  ULOP3.LUT UR5, URZ, UR4, URZ, 0x33, !UPT ;  /* 0x00000004ff057292 */ /* 0x000fc6000f8e33ff */
[----:B------:R-:W-:Y:S02]  /*3e60*/  VOTEU.ANY UR4, UPT, PT ;  /* 0x0000000000047886 */ /* 0x000fe400038e0100 */
[----:B------:R-:W-:Y:S01]  /*3e70*/  UFLO.U32 UR4, UR4 ;  /* 0x00000004000472bd */ /* 0x000fe200080e0000 */
[----:B------:R-:W-:-:S04]  /*3e80*/  IMAD.U32 R2, RZ, RZ, UR5 ;  /* 0x00000005ff027e24 */ /* 0x000fc8000f8e00ff */
[----:B------:R-:W3:Y:S02]  /*3e90*/  REDUX UR8, R2 ;  /* 0x00000000020873c4 */ /* 0x000ee40000000000 */
[----:B------:R1:W-:Y:S01]  /*3ea0*/  UTCATOMSWS.AND URZ, UR5 ;  /* 0x0000000500ff79e3 */ /* 0x0003e20008000000 */
[----:B--2---:R-:W-:Y:S01]  /*3eb0*/  IMAD.U32 R0, RZ, RZ, UR7 ;  /* 0x00000007ff007e24 */ /* 0x004fe2000f8e00ff */
[----:B-1----:R-:W-:Y:S01]  /*3ec0*/  ISETP.EQ.U32.AND P0, PT, R3, UR4, PT ;  /* 0x0000000403007c0c */ /* 0x002fe2000bf02070 */
[----:B---3--:R-:W-:-:S12]  /*3ed0*/  IMAD.U32 R2, RZ, RZ, UR8 ;  /* 0x00000008ff027e24 */ /* 0x008fd8000f8e00ff */
[----:B------:R1:W-:Y:S04]  /*3ee0*/  @P0 ATOMS.AND RZ, [UR6+0x14], R2 ;  /* 0x00001402ffff098c */ /* 0x0003e8000a800006 */
[----:B------:R1:W-:Y:S01]  /*3ef0*/  @P0 ATOMS.AND RZ, [UR6+0x18], R0 ;  /* 0x00001800ffff098c */ /* 0x0003e2000a800006 */
[----:B------:R-:W-:Y:S05]  /*3f00*/  BRA `(.L_x_60) ;  /* 0x0000000000147947 */ /* 0x000fea0003800000 */
.L_x_59:
[----:B------:R-:W-:Y:S02]  /*3f10*/  MOV R2, 0x3f30 ;  /* 0x00003f3000027802 */ /* 0x000fe40000000f00 */
[----:B----45:R-:W-:Y:S05]  /*3f20*/  CALL.REL.NOINC `($__internal_0_$__cuda_sm10x_tcgen05_guardrail_trap_col_being_dealloced_not_returned_by_alloc) ;  /* 0x0000006400a87944 */ /* 0x030fea0003c00000 */
[----:B------:R-:W-:Y:S05]  /*3f30*/  BRA `(.L_x_60) ;  /* 0x0000000000087947 */ /* 0x000fea0003800000 */
.L_x_58:
[----:B------:R-:W-:Y:S02]  /*3f40*/  MOV R2, 0x3f60 ;  /* 0x00003f6000027802 */ /* 0x000fe40000000f00 */
[----:B----45:R-:W-:Y:S05]  /*3f50*/  CALL.REL.NOINC `($__internal_2_$__cuda_sm10x_tcgen05_guardrail_trap_unallocated_columns_being_dealloced) ;  /* 0x0000006400b47944 */ /* 0x030fea0003c00000 */
.L_x_60:
[----:B------:R-:W-:Y:S01]  /*3f60*/  NOP ;  /* 0x0000000000007918 */ /* 0x000fe20000000000 */
[----:B------:R-:W-:Y:S05]  /*3f70*/  EXIT ;  /* 0x000000000000794d */ /* 0x000fea0003800000 */
.L_x_44:
[----:B------:R-:W-:-:S09]  /*3f80*/  UISETP.NE.OR UP0, UPT, UR18, 0x3, !UP3 ;  /* 0x000000031200788c */ /* 0x000fd2000df05670 */
[----:B------:R-:W-:Y:S05]  /*3f90*/  BRA.U UP0, `(.L_x_61) ;  /* 0x0000001100e47547 */ /* 0x000fea000b800000 */
[----:B------:R-:W2:Y:S01]  /*3fa0*/  LDCU.64 UR4, c[0x0][0x988] ;  /* 0x00013100ff0477ac */ /* 0x000ea20008000a00 */
[----:B------:R-:W3:Y:S01]  /*3fb0*/  S2UR UR10, SR_CgaCtaId ;  /* 0x00000000000a79c3 */ /* 0x000ee20000008800 */
[----:B------:R-:W-:Y:S01]  /*3fc0*/  R2UR UR46, R77 ;  /* 0x000000004d2e72ca */ /* 0x000fe200000e0000 */
[----:B------:R-:W-:Y:S01]  /*3fd0*/  HFMA2 R9, -RZ, RZ, 0, 0 ;  /* 0x00000000ff097431 */ /* 0x000fe200000001ff */
[----:B------:R-:W4:Y:S01]  /*3fe0*/  LDCU UR44, c[0x0][0x370] ;  /* 0x00006e00ff2c77ac */ /* 0x000f220008000800 */
[----:B------:R-:W-:Y:S01]  /*3ff0*/  R2UR UR45, R78 ;  /* 0x000000004e2d72ca */ /* 0x000fe200000e0000 */
[----:B------:R-:W-:Y:S01]  /*4000*/  IMAD.MOV.U32 R10, RZ, RZ, 0x1 ;  /* 0x00000001ff0a7424 */ /* 0x000fe200078e00ff */
[----:B------:R-:W4:Y:S02]  /*4010*/  LDCU.128 UR28, c[0x0][0xc10] ;  /* 0x00018200ff1c77ac */ /* 0x000f240008000c00 */
[----:B------:R-:W1:Y:S01]  /*4020*/  LDC.64 R12, c[0x0][0x348] ;  /* 0x0000d200ff0c7b82 */ /* 0x000e620000000a00 */
[----:B------:R-:W-:Y:S01]  /*4030*/  IMAD.MOV.U32 R3, RZ, RZ, 0x2000 ;  /* 0x00002000ff037424 */ /* 0x000fe200078e00ff */
[----:B------:R-:W3:Y:S01]  /*4040*/  LDCU UR38, c[0x0][0x374] ;  /* 0x00006e80ff2677ac */ /* 0x000ee20008000800 */
[----:B------:R-:W3:Y:S01]  /*4050*/  LDCU.64 UR26, c[0x0][0x990] ;  /* 0x00013200ff1a77ac */ /* 0x000ee20008000a00 */
[----:B------:R-:W1:Y:S01]  /*4060*/  LDCU UR17, c[0x0][0xc0c] ;  /* 0x00018180ff1177ac */ /* 0x000e620008000800 */
[----:B--2---:R-:W-:Y:S01]  /*4070*/  UISETP.NE.U32.AND UP0, UPT, UR4, URZ, UPT ;  /* 0x000000ff0400728c */ /* 0x004fe2000bf05070 */
[----:B------:R-:W2:Y:S01]  /*4080*/  LDCU.128 UR32, c[0x0][0xa80] ;  /* 0x00015000ff2077ac */ /* 0x000ea20008000c00 */
[----:B------:R-:W2:Y:S01]  /*4090*/  LDCU UR57, c[0x0][0xc20] ;  /* 0x00018400ff3977ac */ /* 0x000ea20008000800 */
[----:B------:R-:W2:Y:S01]  /*40a0*/  LDCU UR4, c[0x0][0xc30] ;  /* 0x00018600ff0477ac */ /* 0x000ea20008000800 */
[----:B------:R-:W2:Y:S01]  /*40b0*/  LDCU.128 UR40, c[0x0][0xa90] ;  /* 0x00015200ff2877ac */ /* 0x000ea20008000c00 */
[----:B------:R-:W-:Y:S01]  /*40c0*/  UMOV UR20, 0x400 ;  /* 0x0000040000147882 */ /* 0x000fe20000000000 */
[----:B----4-:R-:W-:-:S02]  /*40d0*/  UIMAD.WIDE.U32 UR6, UR44, UR28, URZ ;  /* 0x0000001c2c0672a5 */ /* 0x010fc4000f8e00ff */
[----:B---3--:R-:W-:Y:S02]  /*40e0*/  UIMAD.WIDE.U32 UR8, UR38, UR31, URZ ;  /* 0x0000001f260872a5 */ /* 0x008fe4000f8e00ff */
[----:B------:R-:W-:Y:S02]  /*40f0*/  ULEA UR20, UR10, UR20, 0x18 ;  /* 0x000000140a147291 */ /* 0x000fe4000f8ec0ff */
[----:B------:R-:W-:Y:S02]  /*4100*/  UISETP.NE.AND.EX UP5, UPT, UR5, URZ, UPT, UP0 ;  /* 0x000000ff0500728c */ /* 0x000fe4000bfa5300 */
[----:B------:R-:W-:Y:S02]  /*4110*/  UISETP.NE.U32.AND UP6, UPT, UR26, URZ, UPT ;  /* 0x000000ff1a00728c */ /* 0x000fe4000bfc5070 */
[----:B------:R-:W-:Y:S02]  /*4120*/  UIADD3 UR48, UPT, UPT, UR20, 0x78, URZ ;  /* 0x0000007814307890 */ /* 0x000fe4000fffe0ff */
[----:B------:R-:W-:-:S02]  /*4130*/  UIADD3 UR47, UPT, UPT, UR20, 0xb8, URZ ;  /* 0x000000b8142f7890 */ /* 0x000fc4000fffe0ff */
[----:B------:R-:W-:Y:S02]  /*4140*/  UIADD3 UR37, UPT, UPT, UR20, 0x60, URZ ;  /* 0x0000006014257890 */ /* 0x000fe4000fffe0ff */
[----:B------:R-:W-:Y:S02]  /*4150*/  UIADD3 UR36, UPT, UPT, UR20, 0x68, URZ ;  /* 0x0000006814247890 */ /* 0x000fe4000fffe0ff */
[----:B------:R-:W-:Y:S02]  /*4160*/  UIADD3 UR25, UPT, UPT, UR20, 0x70, URZ ;  /* 0x0000007014197890 */ /* 0x000fe4000fffe0ff */
[----:B-1----:R-:W-:Y:S02]  /*4170*/  UISETP.NE.AND UP0, UPT, UR39, 0x1, UPT ;  /* 0x000000012700788c */ /* 0x002fe4000bf05270 */
[----:B------:R-:W-:Y:S02]  /*4180*/  UISETP.GE.AND UP2, UPT, UR39, 0x1, UPT ;  /* 0x000000012700788c */ /* 0x000fe4000bf46270 */
[----:B------:R-:W-:Y:S01]  /*4190*/  UISETP.NE.AND UP0, UPT, UR17, 0x1, UPT ;  /* 0x000000011100788c */ /* 0x000fe2000bf05270 */
[----:B------:R-:W-:Y:S01]  /*41a0*/  UMOV UR55, UR7 ;  /* 0x0000000700377c82 */ /* 0x000fe20008000000 */
[----:B------:R-:W-:Y:S01]  /*41b0*/  UMOV UR54, UR9 ;  /* 0x0000000900367c82 */ /* 0x000fe20008000000 */
[----:B------:R-:W-:-:S02]  /*41c0*/  UISETP.NE.AND UP2, UPT, UR30, 0x1, UPT ;  /* 0x000000011e00788c */ /* 0x000fc4000bf45270 */
[----:B--2---:R-:W-:Y:S01]  /*41d0*/  UISETP.NE.AND UP0, UPT, UR32, 0x1, UPT ;  /* 0x000000012000788c */ /* 0x004fe2000bf05270 */
[----:B------:R-:W1:Y:S01]  /*41e0*/  LDCU UR58, c[0x0][0xaa0] ;  /* 0x00015400ff3a77ac */ /* 0x000e620008000800 */
[----:B------:R-:W-:Y:S01]  /*41f0*/  UPLOP3.LUT UP4, UPT, UPT, UPT, UPT, 0x40, 0x4 ;  /* 0x000000000004789c */ /* 0x000fe20003f8e870 */
[----:B------:R-:W2:Y:S01]  /*4200*/  LDCU.64 UR18, c[0x0][0xc28] ;  /* 0x00018500ff1277ac */ /* 0x000ea20008000a00 */
[----:B------:R-:W-:Y:S02]  /*4210*/  UISETP.NE.AND.EX UP6, UPT, UR27, URZ, UPT, UP6 ;  /* 0x000000ff1b00728c */ /* 0x000fe4000bfc5360 */
[----:B------:R-:W-:Y:S02]  /*4220*/  UPRMT UR48, UR10, 0x654, UR48 ;  /* 0x000006540a307896 */ /* 0x000fe40008000030 */
[----:B------:R-:W-:Y:S02]  /*4230*/  UPRMT UR47, URZ, 0x654, UR47 ;  /* 0x00000654ff2f7896 */ /* 0x000fe4000800002f */
[----:B------:R-:W-:-:S02]  /*4240*/  UPRMT UR53, UR10, 0x654, UR37 ;  /* 0x000006540a357896 */ /* 0x000fc40008000025 */
[----:B------:R-:W-:Y:S02]  /*4250*/  UPRMT UR50, UR10, 0x654, UR36 ;  /* 0x000006540a327896 */ /* 0x000fe40008000024 */
[----:B------:R-:W-:Y:S02]  /*4260*/  UPRMT UR49, UR10, 0x654, UR25 ;  /* 0x000006540a317896 */ /* 0x000fe40008000019 */
[----:B------:R-:W-:Y:S02]  /*4270*/  USHF.R.U32.HI UR55, URZ, UR29, UR55 ;  /* 0x0000001dff377299 */ /* 0x000fe40008011637 */
[----:B------:R-:W-:Y:S02]  /*4280*/  USHF.R.U32.HI UR54, URZ, UR57, UR54 ;  /* 0x00000039ff367299 */ /* 0x000fe40008011636 */
[----:B------:R-:W-:Y:S02]  /*4290*/  UISETP.NE.AND UP3, UPT, UR4, 0x1, UPT ;  /* 0x000000010400788c */ /* 0x000fe4000bf65270 */
[----:B------:R-:W-:-:S02]  /*42a0*/  UISETP.NE.AND UP2, UPT, UR35, 0x1, UPT ;  /* 0x000000012300788c */ /* 0x000fc4000bf45270 */
[----:B-12---:R-:W-:-:S11]  /*42b0*/  UISETP.NE.AND UP0, UPT, UR42, 0x1, UPT ;  /* 0x000000012a00788c */ /* 0x006fd6000bf05270 */
.L_x_72:
[----:B------:R-:W-:Y:S04]  /*42c0*/  SHF.L.U32 R2, R9, 0x1f, RZ ;  /* 0x0000001f09027819 */ /* 0x000fe800000006ff */
[----:B-1----:R-:W1:Y:S02]  /*42d0*/  SYNCS.PHASECHK.TRANS64.TRYWAIT P0, [UR20+0xb0], R2 ;  /* 0x0000b002ff0075a7 */ /* 0x002e640008001114 */
[----:B-1----:R-:W-:Y:S05]  /*42e0*/  @!P0 BRA `(.L_x_62) ;  /* 0x0000005c00608947 */ /* 0x002fea0003800000 */
.L_x_153:
[----:B------:R-:W2:Y:S01]  /*42f0*/  LDS.128 R4, [UR20+0xf0] ;  /* 0x0000f014ff047984 */ /* 0x000ea20008000c00 */
[----:B------:R-:W-:Y:S01]  /*4300*/  UISETP.GE.AND UP0, UPT, UR39, 0x1, UPT ;  /* 0x000000012700788c */ /* 0x000fe2000bf06270 */
[----:B------:R-:W-:Y:S01]  /*4310*/  @!PT LDS RZ, [RZ] ;  /* 0x00000000fffff984 */ /* 0x000fe20000000800 */
[----:B------:R-:W-:Y:S01]  /*4320*/  @!PT LDS RZ, [RZ] ;  /* 0x00000000fffff984 */ /* 0x000fe20000000800 */
[----:B------:R-:W-:Y:S01]  /*4330*/  @!PT LDS RZ, [RZ] ;  /* 0x00000000fffff984 */ /* 0x000fe20000000800 */
[----:B------:R-:W-:Y:S01]  /*4340*/  @!PT LDS RZ, [RZ] ;  /* 0x00000000fffff984 */ /* 0x000fe20000000800 */
[----:B------:R3:W-:Y:S06]  /*4350*/  MEMBAR.ALL.CTA ;  /* 0x0000000000007992 */ /* 0x0007ec0000008000 */
[----:B---3--:R-:W3:Y:S02]  /*4360*/  FENCE.VIEW.ASYNC.S ;  /* 0x00000000000073c6 */ /* 0x008ee40000000000 */
[----:B---3--:R-:W-:Y:S01]  /*4370*/  SYNCS.ARRIVE.TRANS64.RED.A1T0 RZ, [UR47], RZ ;  /* 0x000000ffffff79a7 */ /* 0x008fe2000810042f */
[----:B--2---:R-:W-:Y:S11]  /*4380*/  LOP3.LUT P0, RZ, R6, 0x1, RZ, 0xc0, !PT ;  /* 0x0000000106ff7812 */ /* 0x004ff6000780c0ff */
[----:B------:R-:W-:Y:S02]  /*4390*/  @!UPT UIADD3 URZ, UPT, UPT, URZ, URZ, URZ ;  /* 0x000000fffffff290 */ /* 0x000fe4000fffe0ff */
[----:B------:R-:W-:Y:S01]  /*43a0*/  VOTEU.ANY UP2, P0 ;  /* 0x0000000000ff7886 */ /* 0x000fe20000040100 */
[----:B------:R-:W-:Y:S11]  /*43b0*/  PLOP3.LUT P0, PT, PT, PT, UP2, 0x80, 0x8 ;  /* 0x000000000008781c */ /* 0x000ff60003f0f028 */
[----:B------:R-:W-:Y:S02]  /*43c0*/  @!UPT UIADD3 URZ, UPT, UPT, URZ, URZ, URZ ;  /* 0x000000fffffff290 */ /* 0x000fe4000fffe0ff */
[----:B-1----:R-:W-:Y:S02]  /*43d0*/  @P0 MOV R2, R4 ;  /* 0x0000000400020202 */ /* 0x002fe40000000f00 */
[----:B------:R-:W-:Y:S02]  /*43e0*/  @P0 LOP3.LUT R0, R5, 0xffff, RZ, 0xc0, !PT ;  /* 0x0000ffff05000812 */ /* 0x000fe400078ec0ff */
[----:B------:R-:W-:Y:S02]  /*43f0*/  @P0 R2UR UR5, R2 ;  /* 0x00000000020502ca */ /* 0x000fe400000e0000 */
[----:B------:R-:W-:Y:S11]  /*4400*/  @P0 R2UR UR4, R0 ;  /* 0x00000000000402ca */ /* 0x000ff600000e0000 */
[----:B------:R-:W-:Y:S02]  /*4410*/  @UP2 UMOV UR16, UR5 ;  /* 0x0000000500102c82 */ /* 0x000fe40008000000 */
[----:B------:R-:W-:Y:S01]  /*4420*/  @UP2 UMOV UR15, UR4 ;  /* 0x00000004000f2c82 */ /* 0x000fe20008000000 */
[----:B------:R-:W-:Y:S05]  /*4430*/  BRA.U !UP0, `(.L_x_63) ;  /* 0x0000000108c07547 */ /* 0x000fea000b800000 */
[----:B------:R-:W-:Y:S02]  /*4440*/  UIMAD.WIDE.U32 UR8, UR15, UR31, URZ ;  /* 0x0000001f0f0872a5 */ /* 0x000fe4000f8e00ff */
[----:B------:R-:W-:Y:S02]  /*4450*/  UP2UR UR14, UPR, URZ, 0x4 ;  /* 0x00000004ff0e7883 */ /* 0x000fe40008000000 */
[----:B------:R-:W-:Y:S02]  /*4460*/  UISETP.NE.AND UP2, UPT, UR30, 0x1, UPT ;  /* 0x000000011e00788c */ /* 0x000fe4000bf45270 */
[----:B------:R-:W-:Y:S02]  /*4470*/  UIMAD.WIDE.U32 UR10, UR16, UR28, URZ ;  /* 0x0000001c100a72a5 */ /* 0x000fe4000f8e00ff */
[----:B------:R-:W-:Y:S02]  /*4480*/  USEL UR4, UR38, UR54, !UP2 ;  /* 0x0000003626047287 */ /* 0x000fe4000d000000 */
[----:B------:R-:W-:Y:S02]  /*4490*/  UISETP.NE.AND UP0, UPT, UR17, 0x1, UPT ;  /* 0x000000011100788c */ /* 0x000fe4000bf05270 */
[----:B------:R-:W-:Y:S02]  /*44a0*/  UP2UR UR21, UPR, URZ, 0x2 ;  /* 0x00000002ff157883 */ /* 0x000fe40008000000 */
[----:B------:R-:W-:Y:S02]  /*44b0*/  UISETP.NE.AND UP1, UPT, UR39, 0x1, UPT ;  /* 0x000000012700788c */ /* 0x000fe4000bf25270 */
[----:B------:R-:W-:Y:S02]  /*44c0*/  UIMAD.WIDE.U32 UR12, UR4, UR18, URZ ;  /* 0x00000012040c72a5 */ /* 0x000fe4000f8e00ff */
[----:B------:R-:W-:Y:S01]  /*44d0*/  USEL UR7, UR44, UR55, !UP0 ;  /* 0x000000372c077287 */ /* 0x000fe2000c000000 */
[----:B------:R-:W-:Y:S02]  /*44e0*/  UMOV UR5, UR9 ;  /* 0x0000000900057c82 */ /* 0x000fe40008000000 */
[----:B------:R-:W-:Y:S02]  /*44f0*/  USHF.R.U32.HI UR6, URZ, UR57, UR5 ;  /* 0x00000039ff067299 */ /* 0x000fe40008011605 */
[----:B------:R-:W-:Y:S02]  /*4500*/  UIMAD.WIDE.U32 UR22, UR7, UR18, URZ ;  /* 0x00000012071672a5 */ /* 0x000fe4000f8e00ff */
[----:B------:R-:W-:Y:S02]  /*4510*/  USEL UR6, UR15, UR6, !UP2 ;  /* 0x000000060f067287 */ /* 0x000fe4000d000000 */
[----:B------:R-:W-:Y:S01]  /*4520*/  UISETP.NE.AND UP2, UPT, UR14, URZ, UPT ;  /* 0x000000ff0e00728c */ /* 0x000fe2000bf45270 */
[----:B------:R-:W-:Y:S01]  /*4530*/  UMOV UR5, UR11 ;  /* 0x0000000b00057c82 */ /* 0x000fe20008000000 */
[----:B------:R-:W-:Y:S02]  /*4540*/  UIMAD.WIDE.U32 UR10, UR6, UR18, URZ ;  /* 0x00000012060a72a5 */ /* 0x000fe4000f8e00ff */
[----:B------:R-:W-:Y:S03]  /*4550*/  USHF.R.U32.HI UR8, URZ, UR29, UR5 ;  /* 0x0000001dff087299 */ /* 0x000fe60008011605 */
[----:B------:R-:W-:Y:S02]  /*4560*/  UMOV UR5, UR13 ;  /* 0x0000000d00057c82 */ /* 0x000fe40008000000 */
[----:B------:R-:W-:Y:S03]  /*4570*/  @UP1 USHF.R.U32.HI UR4, URZ, UR19, UR5 ;  /* 0x00000013ff041299 */ /* 0x000fe60008011605 */
[----:B------:R-:W-:Y:S01]  /*4580*/  UMOV UR5, UR23 ;  /* 0x0000001700057c82 */ /* 0x000fe20008000000 */
[----:B------:R-:W-:Y:S02]  /*4590*/  UIMAD UR4, UR39, UR4, URZ ;  /* 0x00000004270472a4 */ /* 0x000fe4000f8e02ff */
[----:B------:R-:W-:Y:S02]  /*45a0*/  @UP1 USHF.R.U32.HI UR7, URZ, UR19, UR5 ;  /* 0x00000013ff071299 */ /* 0x000fe40008011605 */
[----:B------:R-:W-:Y:S02]  /*45b0*/  USEL UR5, UR16, UR8, !UP0 ;  /* 0x0000000810057287 */ /* 0x000fe4000c000000 */
[----:B------:R-:W-:Y:S02]  /*45c0*/  UIMAD UR8, UR39, UR7, URZ ;  /* 0x00000007270872a4 */ /* 0x000fe4000f8e02ff */
[----:B------:R-:W-:Y:S03]  /*45d0*/  UISETP.GE.AND UP0, UPT, UR6, UR4, UPT ;  /* 0x000000040600728c */ /* 0x000fe6000bf06270 */
[----:B------:R-:W-:Y:S01]  /*45e0*/  UMOV UR4, UR11 ;  /* 0x0000000b00047c82 */ /* 0x000fe20008000000 */
[----:B------:R-:W-:Y:S02]  /*45f0*/  UISETP.GE.OR UP0, UPT, UR5, UR8, UP0 ;  /* 0x000000080500728c */ /* 0x000fe40008706670 */
[----:B------:R-:W-:Y:S02]  /*4600*/  USHF.R.U32.HI UR4, URZ, UR19, UR4 ;  /* 0x00000013ff047299 */ /* 0x000fe40008011604 */
[----:B------:R-:W-:Y:S02]  /*4610*/  UIMAD.WIDE.U32 UR8, UR5, UR18, URZ ;  /* 0x00000012050872a5 */ /* 0x000fe4000f8e00ff */
[----:B------:R-:W-:Y:S04]  /*4620*/  USEL UR10, UR6, UR4, !UP1 ;  /* 0x00000004060a7287 */ /* 0x000fe8000c800000 */
[----:B------:R-:W-:Y:S01]  /*4630*/  UIADD3 UR11, UPT, UPT, -UR10, URZ, URZ ;  /* 0x000000ff0a0b7290 */ /* 0x000fe2000fffe1ff */
[----:B------:R-:W-:Y:S02]  /*4640*/  @!UP0 UMOV UR4, UR9 ;  /* 0x0000000900048c82 */ /* 0x000fe40008000000 */
[----:B------:R-:W-:Y:S02]  /*4650*/  @!UP0 USHF.R.U32.HI UR4, URZ, UR19, UR4 ;  /* 0x00000013ff048299 */ /* 0x000fe40008011604 */
[----:B------:R-:W-:Y:S02]  /*4660*/  UIMAD UR8, UR39, UR11, UR6 ;  /* 0x0000000b270872a4 */ /* 0x000fe4000f8e0206 */
[----:B------:R-:W-:Y:S02]  /*4670*/  @!UP0 USEL UR4, UR5, UR4, !UP1 ;  /* 0x0000000405048287 */ /* 0x000fe4000c800000 */
[----:B------:R-:W-:Y:S02]  /*4680*/  UISETP.NE.AND UP1, UPT, UR21, URZ, UPT ;  /* 0x000000ff1500728c */ /* 0x000fe4000bf25270 */
[----:B------:R-:W-:Y:S02]  /*4690*/  @!UP0 UIMAD UR8, UR7, UR8, UR4 ;  /* 0x00000008070882a4 */ /* 0x000fe4000f8e0204 */
[----:B------:R-:W-:Y:S02]  /*46a0*/  @!UP0 UIADD3 UR9, UPT, UPT, UR10, -UR4, URZ ;  /* 0x800000040a098290 */ /* 0x000fe4000fffe0ff */
[----:B------:R-:W-:Y:S02]  /*46b0*/  UIADD3 UR4, UPT, UPT, -UR5, URZ, URZ ;  /* 0x000000ff05047290 */ /* 0x000fe4000fffe1ff */
[----:B------:R-:W-:Y:S02]  /*46c0*/  UIADD3 UR7, UPT, UPT, -UR6, URZ, URZ ;  /* 0x000000ff06077290 */ /* 0x000fe4000fffe1ff */
[----:B------:R-:W-:Y:S02]  /*46d0*/  @!UP0 UIMAD UR6, UR9, UR39, UR5 ;  /* 0x00000027090682a4 */ /* 0x000fe4000f8e0205 */
[----:B------:R-:W-:Y:S02]  /*46e0*/  UIMAD UR16, UR17, UR4, UR16 ;  /* 0x00000004111072a4 */ /* 0x000fe4000f8e0210 */
[----:B------:R-:W-:Y:S01]  /*46f0*/  UIMAD UR15, UR30, UR7, UR15 ;  /* 0x000000071e0f72a4 */ /* 0x000fe2000f8e020f */
[----:B------:R-:W-:Y:S02]  /*4700*/  @!UP0 UMOV UR5, UR8 ;  /* 0x0000000800058c82 */ /* 0x000fe40008000000 */
[----:B------:R-:W-:Y:S02]  /*4710*/  UIMAD UR16, UR5, UR17, UR16 ;  /* 0x00000011051072a4 */ /* 0x000fe4000f8e0210 */
[----:B------:R-:W-:Y:S11]  /*4720*/  UIMAD UR15, UR6, UR30, UR15 ;  /* 0x0000001e060f72a4 */ /* 0x000ff6000f8e020f */
[----:B------:R-:W-:Y:S01]  /*4730*/  @!UPT UIADD3 URZ, UPT, UPT, URZ, URZ, URZ ;  /* 0x000000fffffff290 */ /* 0x000fe2000fffe0ff */
.L_x_63:
[----:B------:R-:W1:Y:S01]  /*4740*/  @!UP3 LDCU.128 UR8, c[0x0][0xc10] ;  /* 0x00018200ff08b7ac */ /* 0x000e620008000c00 */
[----:B------:R-:W-:Y:S02]  /*4750*/  ISETP.NE.U32.AND P1, PT, RZ, UR26, PT ;  /* 0x0000001aff007c0c */ /* 0x000fe4000bf25070 */
[----:B------:R-:W-:Y:S02]  /*4760*/  SHF.L.U32 R8, R10, 0x1f, RZ ;  /* 0x0000001f0a087819 */ /* 0x000fe400000006ff */
[----:B------:R-:W-:Y:S01]  /*4770*/  ISETP.NE.AND.EX P1, PT, RZ, UR27, PT, P1 ;  /* 0x0000001bff007c0c */ /* 0x000fe2000bf25310 */
[----:B------:R-:W2:Y:S01]  /*4780*/  @!UP3 LDCU UR5, c[0x0][0xc0c] ;  /* 0x00018180ff05b7ac */ /* 0x000ea20008000800 */
[----:B-1----:R-:W-:Y:S07]  /*4790*/  UIMAD.WIDE.U32 UR6, UR16, UR8, URZ ;  /* 0x00000008100672a5 */ /* 0x002fee000f8e00ff */
[----:B------:R-:W-:Y:S01]  /*47a0*/  @!UP3 UMOV UR4, UR7 ;  /* 0x000000070004bc82 */ /* 0x000fe20008000000 */
[----:B--2---:R-:W-:Y:S02]  /*47b0*/  @!UP3 UISETP.NE.AND UP0, UPT, UR5, 0x1, UPT ;  /* 0x000000010500b88c */ /* 0x004fe4000bf05270 */
[----:B------:R-:W-:Y:S02]  /*47c0*/  @!UP3 USHF.R.U32.HI UR4, URZ, UR9, UR4 ;  /* 0x00000009ff04b299 */ /* 0x000fe40008011604 */
[----:B------:R-:W-:Y:S02]  /*47d0*/  UIMAD.WIDE.U32 UR6, UR15, UR11, URZ ;  /* 0x0000000b0f0672a5 */ /* 0x000fe4000f8e00ff */
[----:B------:R-:W-:Y:S02]  /*47e0*/  @!UP3 USEL UR8, UR16, UR4, !UP0 ;  /* 0x000000041008b287 */ /* 0x000fe4000c000000 */
[----:B------:R-:W-:Y:S03]  /*47f0*/  @!UP3 UISETP.NE.AND UP0, UPT, UR10, 0x1, UPT ;  /* 0x000000010a00b88c */ /* 0x000fe6000bf05270 */
[----:B------:R-:W-:Y:S01]  /*4800*/  @!UP3 UMOV UR6, UR7 ;  /* 0x000000070006bc82 */ /* 0x000fe20008000000 */
[----:B------:R-:W-:Y:S01]  /*4810*/  USHF.L.U32 UR7, UR24, 0x7, URZ ;  /* 0x0000000718077899 */ /* 0x000fe200080006ff */
[----:B------:R-:W1:Y:S02]  /*4820*/  @!UP3 LDCU UR4, c[0x0][0xc20] ;  /* 0x00018400ff04b7ac */ /* 0x000e640008000800 */
[----:B-1----:R-:W-:Y:S04]  /*4830*/  @!UP3 USHF.R.U32.HI UR6, URZ, UR4, UR6 ;  /* 0x00000004ff06b299 */ /* 0x002fe80008011606 */
[----:B------:R-:W-:Y:S04]  /*4840*/  @!UP3 USEL UR6, UR15, UR6, !UP0 ;  /* 0x000000060f06b287 */ /* 0x000fe8000c000000 */
[----:B------:R-:W-:Y:S02]  /*4850*/  @!UP3 UIADD3 UR4, UPT, UPT, -UR8, UR6, URZ ;  /* 0x000000060804b290 */ /* 0x000fe4000fffe1ff */
[----:B------:R-:W-:Y:S02]  /*4860*/  @!UP3 UIADD3 UR6, UPT, UPT, UR8, -UR6, URZ ;  /* 0x800000060806b290 */ /* 0x000fe4000fffe0ff */
[----:B------:R-:W-:Y:S02]  /*4870*/  @!UP3 UIMAD UR16, UR4, UR5, UR16 ;  /* 0x000000050410b2a4 */ /* 0x000fe4000f8e0210 */
[----:B------:R-:W-:Y:S01]  /*4880*/  @!UP3 UIMAD UR15, UR6, UR10, UR15 ;  /* 0x0000000a060fb2a4 */ /* 0x000fe2000f8e020f */
[----:B------:R-:W-:Y:S11]  /*4890*/  BRA.U UP4, `(.L_x_64) ;  /* 0x0000000104107547 */ /* 0x000ff6000b800000 */
[----:B------:R-:W-:Y:S04]  /*48a0*/  MOV R2, UR56 ;  /* 0x0000003800027c02 */ /* 0x000fe80008000f00 */
[----:B------:R-:W-:Y:S04]  /*48b0*/  SHF.L.U32 R2, R2, 0x1f, RZ ;  /* 0x0000001f02027819 */ /* 0x000fe800000006ff */
[----:B------:R-:W1:Y:S02]  /*48c0*/  SYNCS.PHASECHK.TRANS64.TRYWAIT P2, [UR20+0xa8], R2 ;  /* 0x0000a802ff0075a7 */ /* 0x000e640008041114 */
[----:B-1----:R-:W-:Y:S05]  /*48d0*/  @!P2 BRA `(.L_x_65) ;  /* 0x0000005400fca947 */ /* 0x002fea0003800000 */
.L_x_64:
[----:B------:R-:W-:Y:S05]  /*48e0*/  BRA.U !UP6, `(.L_x_66) ;  /* 0x000000010e387547 */ /* 0x000fea000b800000 */
[----:B------:R-:W-:Y:S01]  /*48f0*/  UPLOP3.LUT UP1, UPT, UPT, UPT, UP5, 0x80, 0x8 ;  /* 0x000000000008789c */ /* 0x000fe20003f2f050 */
[----:B-1----:R-:W-:Y:S01]  /*4900*/  HFMA2 R0, -RZ, RZ, 0, 5.9604644775390625e-08 ;  /* 0x00000001ff007431 */ /* 0x002fe200000001ff */
[----:B------:R-:W1:Y:S01]  /*4910*/  LDCU.64 UR8, c[0x0][0x358] ;  /* 0x00006b00ff0877ac */ /* 0x000e620008000a00 */
[----:B------:R-:W-:Y:S03]  /*4920*/  IMAD.MOV.U32 R85, RZ, RZ, 0x1 ;  /* 0x00000001ff557424 */ /* 0x000fe600078e00ff */
[----:B------:R-:W-:Y:S05]  /*4930*/  PLOP3.LUT P2, PT, PT, PT, UP1, 0x80, 0x8 ;  /* 0x000000000008781c */ /* 0x000fea0003f4f018 */
[----:B------:R-:W2:Y:S01]  /*4940*/  @UP1 LDCU.64 UR4, c[0x0][0x988] ;  /* 0x00013100ff0417ac */ /* 0x000ea20008000a00 */
[----:B------:R-:W-:Y:S07]  /*4950*/  @UP1 UIMAD UR6, UR52, UR26, URZ ;  /* 0x0000001a340612a4 */ /* 0x000fee000f8e02ff */
[----:B------:R-:W-:Y:S01]  /*4960*/  @!P2 PRMT R85, R0, 0x7610, R85 ;  /* 0x000076100055a816 */ /* 0x000fe20000000055 */
[----:B--2---:R-:W-:Y:S06]  /*4970*/  @UP1 UIMAD.WIDE UR4, UR6, 0x4, UR4 ;  /* 0x00000004060418a5 */ /* 0x004fec000f8e0204 */
[----:B------:R-:W-:Y:S01]  /*4980*/  IMAD.U32 R14, RZ, RZ, UR4 ;  /* 0x00000004ff0e7e24 */ /* 0x000fe2000f8e00ff */
[----:B------:R-:W-:Y:S04]  /*4990*/  MOV R15, UR5 ;  /* 0x00000005000f7c02 */ /* 0x000fe80008000f00 */
[----:B------:R-:W2:Y:S01]  /*49a0*/  @!UP1 LDCU UR4, c[0x0][0x980] ;  /* 0x00013000ff0497ac */ /* 0x000ea20008000800 */
[----:B-1---5:R3:W5:Y:S02]  /*49b0*/  @P2 LDG.E R41, desc[UR8][R14.64] ;  /* 0x000000080e292981 */ /* 0x022764000c1e1900 */
[----:B--23--:R-:W-:Y:S07]  /*49c0*/  @!P2 IMAD.U32 R41, RZ, RZ, UR4 ;  /* 0x00000004ff29ae24 */ /* 0x00cfee000f8e00ff */
.L_x_66:
[----:B-----5:R-:W-:Y:S01]  /*49d0*/  @!P1 FSETP.EQ.AND P3, PT, R41, RZ, PT ;  /* 0x000000ff2900920b */ /* 0x020fe20003f62000 */
[----:B------:R-:W-:Y:S01]  /*49e0*/  @!UPT UIADD3 URZ, UPT, UPT, URZ, URZ, URZ ;  /* 0x000000fffffff290 */ /* 0x000fe2000fffe0ff */
[----:B------:R-:W-:Y:S11]  /*49f0*/  @!P1 BRA `(.L_x_67) ;  /* 0x0000000000149947 */ /* 0x000ff60003800000 */
[----:B------:R-:W-:Y:S02]  /*4a00*/  LOP3.LUT P1, RZ, R85, 0xff, RZ, 0xc0, !PT ;  /* 0x000000ff55ff7812 */ /* 0x000fe4000782c0ff */
[----:B------:R-:W-:Y:S04]  /*4a10*/  PLOP3.LUT P3, PT, PT, PT, UP1, 0x80, 0x8 ;  /* 0x000000000008781c */ /* 0x000fe80003f6f018 */
[----:B------:R-:W-:Y:S07]  /*4a20*/  PLOP3.LUT P3, PT, P3, PT, PT, 0x8, 0x80 ;  /* 0x000000000080781c */ /* 0x000fee0001f6e170 */
[----:B------:R-:W-:Y:S11]  /*4a30*/  @P1 FSETP.EQ.AND P3, PT, R41, RZ, PT ;  /* 0x000000ff2900120b */ /* 0x000ff60003f62000 */
[----:B------:R-:W-:Y:S02]  /*4a40*/  @!UPT UIADD3 URZ, UPT, UPT, URZ, URZ, URZ ;  /* 0x000000fffffff290 */ /* 0x000fe4000fffe0ff */
.L_x_67:
[----:B------:R-:W-:Y:S01]  /*4a50*/  USHF.L.U32 UR11, UR51, 0x7, URZ ;  /* 0x00000007330b7899 */ /* 0x000fe200080006ff */
[----:B------:R-:W2:Y:S01]  /*4a60*/  SYNCS.PHASECHK.TRANS64.TRYWAIT P1, [UR20+0x80], R8 ;  /* 0x00008008ff0075a7 */ /* 0x000ea20008021114 */
[----:B------:R-:W-:Y:S02]  /*4a70*/  UISETP.NE.AND UP0, UPT, UR32, 0x1, UPT ;  /* 0x000000012000788c */ /* 0x000fe4000bf05270 */
[----:B------:R-:W-:Y:S01]  /*4a80*/  UIMAD.WIDE.U32 UR4, UR11, UR33, URZ ;  /* 0x000000210b0472a5 */ /* 0x000fe2000f8e00ff */
[----:B------:R-:W-:Y:S04]  /*4a90*/  ELECT P2, URZ, PT ;  /* 0x0000000000ff782f */ /* 0x000fe80003840000 */
[----:B------:R-:W-:Y:S02]  /*4aa0*/  PLOP3.LUT P2, PT, P3, P2, PT, 0xf2, 0x2f ;  /* 0x00000000002f781c */ /* 0x000fe40001f45e72 */
[----:B------:R-:W-:Y:S02]  /*4ab0*/  UMOV UR4, UR5 ;  /* 0x0000000500047c82 */ /* 0x000fe40008000000 */
[----:B------:R-:W-:Y:S04]  /*4ac0*/  USHF.R.U32.HI UR4, URZ, UR34, UR4 ;  /* 0x00000022ff047299 */ /* 0x000fe80008011604 */
[----:B------:R-:W-:Y:S02]  /*4ad0*/  USEL UR12, UR11, UR4, !UP0 ;  /* 0x000000040b0c7287 */ /* 0x000fe4000c000000 */
[----:B------:R-:W-:Y:S02]  /*4ae0*/  UISETP.NE.AND UP0, UPT, UR35, 0x1, UPT ;  /* 0x000000012300788c */ /* 0x000fe4000bf05270 */
[----:B------:R-:W-:Y:S02]  /*4af0*/  UIMAD.WIDE.U32 UR4, UR12, UR40, URZ ;  /* 0x000000280c0472a5 */ /* 0x000fe4000f8e00ff */
[----:B------:R-:W-:Y:S01]  /*4b00*/  UIADD3 UR6, UPT, UPT, -UR12, URZ, URZ ;  /* 0x000000ff0c067290 */ /* 0x000fe2000fffe1ff */
[----:B-1----:R-:W-:Y:S03]  /*4b10*/  @!P2 IMAD.MOV.U32 R0, RZ, 0x20, RZ ;  /* 0x00000020ff00a824 */ /* 0x002fe600078e00ff */
[----:B------:R-:W-:Y:S01]  /*4b20*/  UIMAD UR11, UR32, UR6, UR11 ;  /* 0x00000006200b72a4 */ /* 0x000fe2000f8e020b */
[----:B------:R-:W-:Y:S01]  /*4b30*/  @!P2 IMAD.MOV.U32 R0, RZ, 0x400, R0 ;  /* 0x00000400ff00a824 */ /* 0x000fe200078e0000 */
[----:B------:R-:W-:Y:S02]  /*4b40*/  UMOV UR4, UR5 ;  /* 0x0000000500047c82 */ /* 0x000fe40008000000 */
[----:B------:R-:W-:Y:S04]  /*4b50*/  USHF.R.U32.HI UR4, URZ, UR41, UR4 ;  /* 0x00000029ff047299 */ /* 0x000fe80008011604 */
[----:B------:R-:W-:Y:S02]  /*4b60*/  USEL UR13, UR12, UR4, !UP0 ;  /* 0x000000040c0d7287 */ /* 0x000fe4000c000000 */
[----:B------:R-:W-:Y:S02]  /*4b70*/  UISETP.NE.AND UP0, UPT, UR42, 0x1, UPT ;  /* 0x000000012a00788c */ /* 0x000fe4000bf05270 */
[----:B------:R-:W-:Y:S07]  /*4b80*/  UIMAD.WIDE.U32 UR4, UR13, UR43, URZ ;  /* 0x0000002b0d0472a5 */ /* 0x000fee000f8e00ff */
[----:B------:R-:W-:Y:S02]  /*4b90*/  UMOV UR4, UR5 ;  /* 0x0000000500047c82 */ /* 0x000fe40008000000 */
[----:B------:R-:W-:Y:S04]  /*4ba0*/  USHF.R.U32.HI UR4, URZ, UR58, UR4 ;  /* 0x0000003aff047299 */ /* 0x000fe80008011604 */
[----:B------:R-:W-:Y:S02]  /*4bb0*/  USEL UR14, UR13, UR4, !UP0 ;  /* 0x000000040d0e7287 */ /* 0x000fe4000c000000 */
[----:B------:R-:W-:Y:S02]  /*4bc0*/  UIADD3 UR4, UPT, UPT, -UR13, URZ, URZ ;  /* 0x000000ff0d047290 */ /* 0x000fe4000fffe1ff */
[----:B------:R-:W-:Y:S02]  /*4bd0*/  UIADD3 UR5, UPT, UPT, -UR14, URZ, URZ ;  /* 0x000000ff0e057290 */ /* 0x000fe4000fffe1ff */
[----:B------:R-:W-:Y:S02]  /*4be0*/  UIMAD UR12, UR35, UR4, UR12 ;  /* 0x00000004230c72a4 */ /* 0x000fe4000f8e020c */
[----:B------:R-:W-:Y:S01]  /*4bf0*/  UIMAD UR13, UR42, UR5, UR13 ;  /* 0x000000052a0d72a4 */ /* 0x000fe2000f8e020d */
[----:B--2---:R-:W-:Y:S11]  /*4c00*/  @!P1 BRA `(.L_x_68) ;  /* 0x0000005400489947 */ /* 0x004ff60003800000 */
.L_x_156:
[----:B------:R-:W-:Y:S01]  /*4c10*/  @!P2 R2UR UR4, R0 ;  /* 0x000000000004a2ca */ /* 0x000fe200000e0000 */
[----:B------:R-:W-:Y:S01]  /*4c20*/  VOTEU.ALL UP0, P2 ;  /* 0x0000000000ff7886 */ /* 0x000fe20001000000 */
[----:B-1----:R-:W-:Y:S04]  /*4c30*/  @!P2 IADD3 R2, P1, PT, R12, 0x680, RZ ;  /* 0x000006800c02a810 */ /* 0x002fe80007f3e0ff */
[----:B------:R-:W-:Y:S01]  /*4c40*/  @!P2 R2UR UR5, R2 ;  /* 0x000000000205a2ca */ /* 0x000fe200000e0000 */
[----:B------:R-:W-:Y:S01]  /*4c50*/  @!P2 IMAD.X R0, RZ, RZ, R13, P1 ;  /* 0x000000ffff00a224 */ /* 0x000fe200008e060d */
[----:B------:R-:W-:Y:S05]  /*4c60*/  @!UP0 UIADD3 UR8, UPT, UPT, UR20, 0x200, URZ ;  /* 0x0000020014088890 */ /* 0x000fea000fffe0ff */
[----:B------:R-:W-:Y:S01]  /*4c70*/  @!UP0 UPRMT UR6, UR4, 0x5410, URZ ;  /* 0x0000541004068896 */ /* 0x000fe200080000ff */
[----:B------:R-:W-:Y:S01]  /*4c80*/  @!P2 R2UR UR4, R0 ;  /* 0x000000000004a2ca */ /* 0x000fe200000e0000 */
[----:B------:R-:W-:Y:S01]  /*4c90*/  VOTEU.ALL UP0, P2 ;  /* 0x0000000000ff7886 */ /* 0x000fe20001000000 */
[----:B------:R-:W-:Y:S03]  /*4ca0*/  @!P2 IMAD.MOV.U32 R0, RZ, RZ, 0x2000 ;  /* 0x00002000ff00a424 */ /* 0x000fe600078e00ff */
[----:B------:R-:W-:Y:S01]  /*4cb0*/  IMAD.U32 R14, RZ, RZ, UR5 ;  /* 0x00000005ff0e7e24 */ /* 0x000fe2000f8e00ff */
[----:B------:R-:W-:Y:S01]  /*4cc0*/  @!UP0 UMOV UR9, UR37 ;  /* 0x0000002500098c82 */ /* 0x000fe20008000000 */
[----:B------:R-:W-:Y:S06]  /*4cd0*/  @!UP0 UMOV UR10, UR7 ;  /* 0x00000007000a8c82 */ /* 0x000fec0008000000 */
[----:B------:R-:W-:Y:S01]  /*4ce0*/  IMAD.U32 R15, RZ, RZ, UR4 ;  /* 0x00000004ff0f7e24 */ /* 0x000fe2000f8e00ff */
[----:B------:R-:W-:Y:S04]  /*4cf0*/  @!P2 R2UR UR4, R14 ;  /* 0x000000000e04a2ca */ /* 0x000fe800000e0000 */
[----:B------:R-:W-:Y:S11]  /*4d00*/  @!P2 R2UR UR5, R15 ;  /* 0x000000000f05a2ca */ /* 0x000ff600000e0000 */
[----:B------:R-:W-:Y:S02]  /*4d10*/  @!UPT UIADD3 URZ, UPT, UPT, URZ, URZ, URZ ;  /* 0x000000fffffff290 */ /* 0x000fe4000fffe0ff */
[----:B------:R1:W-:Y:S01]  /*4d20*/  @!UP0 UTMALDG.5D.IM2COL [UR8], [UR4], UR6 ;  /* 0x00000008040083b4 */ /* 0x0003e20008060006 */
[----:B------:R2:W-:Y:S01]  /*4d30*/  @!P2 SYNCS.ARRIVE.TRANS64.RED.A0TR RZ, [UR20+0x60], R0 ;  /* 0x00006000ffffa9a7 */ /* 0x0005e20008300414 */
[----:B------:R-:W-:Y:S01]  /*4d40*/  SYNCS.ARRIVE.TRANS64.RED.A1T0 RZ, [UR53], RZ ;  /* 0x000000ffffff79a7 */ /* 0x000fe20008100435 */
[----:B--2---:R-:W-:Y:S01]  /*4d50*/  @!P2 IMAD.MOV.U32 R0, RZ, 0x20, RZ ;  /* 0x00000020ff00a824 */ /* 0x004fe200078e00ff */
[----:B------:R-:W2:Y:S03]  /*4d60*/  SYNCS.PHASECHK.TRANS64.TRYWAIT P1, [UR20+0x88], R8 ;  /* 0x00008808ff0075a7 */ /* 0x000ea60008021114 */
[----:B------:R-:W-:Y:S01]  /*4d70*/  @!P2 IMAD.MOV.U32 R0, RZ, 0x400, R0 ;  /* 0x00000400ff00a824 */ /* 0x000fe200078e0000 */
[----:B-12---:R-:W-:Y:S06]  /*4d80*/  @!P1 BRA `(.L_x_69) ;  /* 0x0000005400009947 */ /* 0x006fec0003800000 */
.L_x_158:
[----:B------:R-:W-:Y:S01]  /*4d90*/  @!P2 R2UR UR4, R0 ;  /* 0x000000000004a2ca */ /* 0x000fe200000e0000 */
[----:B------:R-:W-:Y:S01]  /*4da0*/  VOTEU.ALL UP0, P2 ;  /* 0x0000000000ff7886 */ /* 0x000fe20001000000 */
[----:B-1----:R-:W-:Y:S04]  /*4db0*/  @!P2 IADD3 R2, P1, PT, R12, 0x680, RZ ;  /* 0x000006800c02a810 */ /* 0x002fe80007f3e0ff */
[----:B------:R-:W-:Y:S01]  /*4dc0*/  @!P2 R2UR UR5, R2 ;  /* 0x000000000205a2ca */ /* 0x000fe200000e0000 */
[----:B------:R-:W-:Y:S01]  /*4dd0*/  @!P2 IMAD.X R0, RZ, RZ, R13, P1 ;  /* 0x000000ffff00a224 */ /* 0x000fe200008e060d */
[----:B------:R-:W-:Y:S02]  /*4de0*/  @!UP0 UIADD3 UR10, UPT, UPT, UR7, 0x20, URZ ;  /* 0x00000020070a8890 */ /* 0x000fe4000fffe0ff */
[----:B------:R-:W-:Y:S03]  /*4df0*/  @!UP0 UIADD3 UR8, UPT, UPT, UR20, 0x2200, URZ ;  /* 0x0000220014088890 */ /* 0x000fe6000fffe0ff */
[----:B------:R-:W-:Y:S01]  /*4e00*/  @!UP0 UPRMT UR6, UR4, 0x5410, URZ ;  /* 0x0000541004068896 */ /* 0x000fe200080000ff */
[----:B------:R-:W-:Y:S01]  /*4e10*/  @!P2 R2UR UR4, R0 ;  /* 0x000000000004a2ca */ /* 0x000fe200000e0000 */
[----:B------:R-:W-:Y:S01]  /*4e20*/  VOTEU.ALL UP0, P2 ;  /* 0x0000000000ff7886 */ /* 0x000fe20001000000 */
[----:B------:R-:W-:Y:S03]  /*4e30*/  @!P2 IMAD.MOV.U32 R0, RZ, RZ, 0x2000 ;  /* 0x00002000ff00a424 */ /* 0x000fe600078e00ff */
[----:B------:R-:W-:Y:S01]  /*4e40*/  IMAD.U32 R14, RZ, RZ, UR5 ;  /* 0x00000005ff0e7e24 */ /* 0x000fe2000f8e00ff */
[----:B------:R-:W-:Y:S07]  /*4e50*/  @!UP0 UMOV UR9, UR36 ;  /* 0x0000002400098c82 */ /* 0x000fee0008000000 */
        /* <DEDUP_REMOVED lines=11> */
.L_x_160:
[----:B------:R-:W-:Y:S01]  /*4f10*/  @!P2 R2UR UR4, R0 ;  /* 0x000000000004a2ca */ /* 0x000fe200000e0000 */
[----:B------:R-:W-:Y:S01]  /*4f20*/  VOTEU.ALL UP0, P2 ;  /* 0x0000000000ff7886 */ /* 0x000fe20001000000 */
[----:B-1----:R-:W-:Y:S02]  /*4f30*/  @!P2 IADD3 R2, P1, PT, R12, 0x680, RZ ;  /* 0x000006800c02a810 */ /* 0x002fe40007f3e0ff */
[----:B------:R-:W-:Y:S02]  /*4f40*/  @P0 SHF.R.U32.HI R4, RZ, 0x10, R5 ;  /* 0x00000010ff040819 */ /* 0x000fe40000011605 */
[----:B------:R-:W-:Y:S01]  /*4f50*/  @!P2 R2UR UR5, R2 ;  /* 0x000000000205a2ca */ /* 0x000fe200000e0000 */
[----:B------:R-:W-:Y:S01]  /*4f60*/  @!P2 IMAD.X R0, RZ, RZ, R13, P1 ;  /* 0x000000ffff00a224 */ /* 0x000fe200008e060d */
[----:B------:R-:W-:Y:S01]  /*4f70*/  @!UP0 UIADD3 UR10, UPT, UPT, UR7, 0x40, URZ ;  /* 0x00000040070a8890 */ /* 0x000fe2000fffe0ff */
[----:B------:R-:W-:Y:S01]  /*4f80*/  @P0 R2UR UR52, R4 ;  /* 0x00000000043402ca */ /* 0x000fe200000e0000 */
        /* <DEDUP_REMOVED lines=14> */
[----:B------:R-:W2:Y:S02]  /*5070*/  SYNCS.PHASECHK.TRANS64.TRYWAIT P1, [UR20+0x98], R8 ;  /* 0x00009808ff0075a7 */ /* 0x000ea40008021114 */
[----:B-12---:R-:W-:Y:S05]  /*5080*/  @!P1 BRA `(.L_x_71) ;  /* 0x0000005000709947 */ /* 0x006fea0003800000 */
.L_x_162:
[----:B-1----:R-:W-:Y:S01]  /*5090*/  @!P2 IMAD.MOV.U32 R0, RZ, 0x20, RZ ;  /* 0x00000020ff00a824 */ /* 0x002fe200078e00ff */
[----:B------:R-:W-:Y:S01]  /*50a0*/  @!P2 IADD3 R2, P0, PT, R12, 0x680, RZ ;  /* 0x000006800c02a810 */ /* 0x000fe20007f1e0ff */
[----:B------:R-:W-:Y:S01]  /*50b0*/  VOTEU.ALL UP0, P2 ;  /* 0x0000000000ff7886 */ /* 0x000fe20001000000 */
[----:B------:R-:W-:Y:S01]  /*50c0*/  LOP3.LUT R10, R10, 0x1, RZ, 0x3c, !PT ;  /* 0x000000010a0a7812 */ /* 0x000fe200078e3cff */
[----:B------:R-:W-:Y:S01]  /*50d0*/  @!P2 IMAD.MOV.U32 R0, RZ, 0x400, R0 ;  /* 0x00000400ff00a824 */ /* 0x000fe200078e0000 */
[----:B------:R-:W-:Y:S01]  /*50e0*/  @!P2 R2UR UR5, R2 ;  /* 0x000000000205a2ca */ /* 0x000fe200000e0000 */
[----:B------:R-:W-:Y:S01]  /*50f0*/  UIADD3 UR24, UPT, UPT, UR15, UR46, URZ ;  /* 0x0000002e0f187290 */ /* 0x000fe2000fffe0ff */
[----:B------:R-:W-:Y:S01]  /*5100*/  LOP3.LUT R9, R9, 0x1, RZ, 0x3c, !PT ;  /* 0x0000000109097812 */ /* 0x000fe200078e3cff */
[----:B------:R-:W-:Y:S01]  /*5110*/  @!UP0 UIADD3 UR8, UPT, UPT, UR20, 0x6200, URZ ;  /* 0x0000620014088890 */ /* 0x000fe2000fffe0ff */
[----:B------:R-:W-:Y:S01]  /*5120*/  @!P2 R2UR UR4, R0 ;  /* 0x000000000004a2ca */ /* 0x000fe200000e0000 */
[----:B------:R-:W-:Y:S01]  /*5130*/  @!P2 IMAD.X R0, RZ, RZ, R13, P0 ;  /* 0x000000ffff00a224 */ /* 0x000fe200000e060d */
[----:B------:R-:W-:Y:S02]  /*5140*/  @!UP0 UIADD3 UR10, UPT, UPT, UR7, 0x60, URZ ;  /* 0x00000060070a8890 */ /* 0x000fe4000fffe0ff */
[----:B------:R-:W-:Y:S02]  /*5150*/  @!UP0 UIADD3 UR9, UPT, UPT, UR20, 0x78, URZ ;  /* 0x0000007814098890 */ /* 0x000fe4000fffe0ff */
[----:B------:R-:W-:Y:S02]  /*5160*/  UIADD3 UR51, UPT, UPT, UR16, UR45, URZ ;  /* 0x0000002d10337290 */ /* 0x000fe4000fffe0ff */
[----:B------:R-:W-:Y:S01]  /*5170*/  UPLOP3.LUT UP4, UPT, UPT, UPT, UPT, 0x80, 0x8 ;  /* 0x000000000008789c */ /* 0x000fe20003f8f070 */
[----:B------:R-:W-:Y:S04]  /*5180*/  IMAD.U32 R4, RZ, RZ, UR5 ;  /* 0x00000005ff047e24 */ /* 0x000fe8000f8e00ff */
[----:B------:R-:W-:Y:S01]  /*5190*/  @!UP0 UPRMT UR6, UR4, 0x5410, URZ ;  /* 0x0000541004068896 */ /* 0x000fe200080000ff */
[----:B------:R-:W-:Y:S01]  /*51a0*/  @!P2 R2UR UR4, R0 ;  /* 0x000000000004a2ca */ /* 0x000fe200000e0000 */
[----:B------:R-:W-:Y:S11]  /*51b0*/  VOTEU.ALL UP0, P2 ;  /* 0x0000000000ff7886 */ /* 0x000ff60001000000 */
[----:B------:R-:W-:Y:S01]  /*51c0*/  @!UPT UIADD3 URZ, UPT, UPT, URZ, URZ, URZ ;  /* 0x000000fffffff290 */ /* 0x000fe2000fffe0ff */
[----:B------:R-:W-:Y:S01]  /*51d0*/  IMAD.U32 R5, RZ, RZ, UR4 ;  /* 0x00000004ff057e24 */ /* 0x000fe2000f8e00ff */
[----:B------:R-:W-:Y:S04]  /*51e0*/  @!P2 R2UR UR4, R4 ;  /* 0x000000000404a2ca */ /* 0x000fe800000e0000 */
[----:B------:R-:W-:Y:S11]  /*51f0*/  @!P2 R2UR UR5, R5 ;  /* 0x000000000505a2ca */ /* 0x000ff600000e0000 */
[----:B------:R-:W-:Y:S02]  /*5200*/  @!UPT UIADD3 URZ, UPT, UPT, URZ, URZ, URZ ;  /* 0x000000fffffff290 */ /* 0x000fe4000fffe0ff */
[----:B------:R1:W-:Y:S01]  /*5210*/  @!UP0 UTMALDG.5D.IM2COL [UR8], [UR4], UR6 ;  /* 0x00000008040083b4 */ /* 0x0003e20008060006 */
[----:B------:R1:W-:Y:S01]  /*5220*/  @!P2 SYNCS.ARRIVE.TRANS64.RED.A0TR RZ, [UR20+0x78], R3 ;  /* 0x00007803ffffa9a7 */ /* 0x0003e20008300414 */
[----:B------:R-:W-:Y:S01]  /*5230*/  SYNCS.ARRIVE.TRANS64.RED.A1T0 RZ, [UR48], RZ ;  /* 0x000000ffffff79a7 */ /* 0x000fe20008100430 */
[----:B------:R-:W-:Y:S05]  /*5240*/  BRA.U UP2, `(.L_x_72) ;  /* 0xfffffff1021c7547 */ /* 0x000fea000b83ffff */
[----:B------:R-:W-:-:S04]  /*5250*/  SHF.L.U32 R2, R10, 0x1f, RZ ;  /* 0x0000001f0a027819 */ /* 0x000fc800000006ff */
[----:B------:R-:W2:Y:S02]  /*5260*/  SYNCS.PHASECHK.TRANS64.TRYWAIT P0, [UR20+0x80], R2 ;  /* 0x00008002ff0075a7 */ /* 0x000ea40008001114 */
[----:B--2---:R-:W-:Y:S05]  /*5270*/  @!P0 BRA `(.L_x_73) ;  /* 0x00000050000c8947 */ /* 0x004fea0003800000 */
.L_x_164:
[----:B------:R-:W3:Y:S02]  /*5280*/  SYNCS.PHASECHK.TRANS64.TRYWAIT P0, [UR20+0x88], R2 ;  /* 0x00008802ff0075a7 */ /* 0x000ee40008001114 */
[----:B---3--:R-:W-:Y:S05]  /*5290*/  @!P0 BRA `(.L_x_74) ;  /* 0x00000050001c8947 */ /* 0x008fea0003800000 */
.L_x_166:
[----:B------:R-:W3:Y:S02]  /*52a0*/  SYNCS.PHASECHK.TRANS64.TRYWAIT P0, [UR20+0x90], R2 ;  /* 0x00009002ff0075a7 */ /* 0x000ee40008001114 */
[----:B---3--:R-:W-:Y:S05]  /*52b0*/  @!P0 BRA `(.L_x_75) ;  /* 0x00000050002c8947 */ /* 0x008fea0003800000 */
.L_x_168:
[----:B--2---:R-:W-:-:S07]  /*52c0*/  MOV R0, UR20 ;  /* 0x0000001400007c02 */ /* 0x004fce0008000f00 */
.L_x_76:
[----:B--2---:R-:W-:-:S04]  /*52d0*/  SHF.L.U32 R2, R10, 0x1f, RZ ;  /* 0x0000001f0a027819 */ /* 0x004fc800000006ff */
[----:B------:R2:W3:Y:S03]  /*52e0*/  SYNCS.PHASECHK.TRANS64.TRYWAIT P0, [R0+URZ+0x98], R2 ;  /* 0x00009802000075a7 */ /* 0x0004e600080011ff */
[----:B---3--:R-:W-:Y:S05]  /*52f0*/  @!P0 NANOSLEEP.SYNCS 0x989680 ;  /* 0x009896800000895d */ /* 0x008fea0003900000 */
[----:B------:R-:W3:Y:S02]  /*5300*/  @!P0 SYNCS.PHASECHK.TRANS64 P0, [R0+URZ+0x98], R2 ;  /* 0x00009802000085a7 */ /* 0x000ee400080010ff */
[----:B-1-3--:R-:W-:Y:S05]  /*5310*/  @P0 EXIT ;  /* 0x000000000000094d */ /* 0x00afea0003800000 */
[----:B------:R-:W-:Y:S05]  /*5320*/  BRA `(.L_x_76) ;  /* 0xfffffffc00e87947 */ /* 0x000fea000383ffff */
.L_x_61:
[----:B------:R-:W-:-:S06]  /*5330*/  UISETP.GE.AND UP0, UPT, UR18, 0x4, UPT ;  /* 0x000000041200788c */ /* 0x000fcc000bf06270 */
[----:B------:R-:W-:-:S13]  /*5340*/  PLOP3.LUT P0, PT, PT, PT, UP0, 0x80, 0x8 ;  /* 0x000000000008781c */ /* 0x000fda0003f0f008 */
[----:B-1----:R-:W-:Y:S05]  /*5350*/  @!P0 EXIT ;  /* 0x000000000000894d */ /* 0x002fea0003800000 */
[----:B------:R-:W1:Y:S08]  /*5360*/  S2UR UR4, SR_CgaCtaId ;  /* 0x00000000000479c3 */ /* 0x000e700000008800 */
[----:B------:R-:W-:Y:S01]  /*5370*/  BAR.SYNC.DEFER_BLOCKING 0x6, 0xa0 ;  /* 0x0182800000007b1d */ /* 0x000fe20000010000 */
[C---:B------:R-:W-:Y:S01]  /*5380*/  IMAD.SHL.U32 R0, R83.reuse, 0x20, RZ ;  /* 0x0000002053007824 */ /* 0x040fe200078e00ff */
[C---:B------:R-:W-:Y:S01]  /*5390*/  SHF.L.U32 R37, R83.reuse, 0x10, RZ ;  /* 0x0000001053257819 */ /* 0x040fe200000006ff */
[C---:B------:R-:W-:Y:S01]  /*53a0*/  IMAD.SHL.U32 R82, R83.reuse, 0x4, RZ ;  /* 0x0000000453527824 */ /* 0x040fe200078e00ff */
[----:B------:R-:W-:Y:S01]  /*53b0*/  LOP3.LUT R84, R83, 0x60, RZ, 0xc0, !PT ;  /* 0x0000006053547812 */ /* 0x000fe200078ec0ff */
[----:B------:R-:W-:Y:S01]  /*53c0*/  HFMA2 R81, -RZ, RZ, 0, 5.9604644775390625e-08 ;  /* 0x00000001ff517431 */ /* 0x000fe200000001ff */
[----:B------:R-:W-:-:S02]  /*53d0*/  UMOV UR49, 0x400 ;  /* 0x0000040000317882 */ /* 0x000fc40000000000 */
[----:B------:R-:W2:Y:S01]  /*53e0*/  LDC.64 R74, c[0x0][0x9b0] ;  /* 0x00026c00ff4a7b82 */ /* 0x000ea20000000a00 */
[----:B------:R-:W3:Y:S01]  /*53f0*/  LDCU.128 UR8, c[0x0][0xb80] ;  /* 0x00017000ff0877ac */ /* 0x000ee20008000c00 */
[----:B------:R-:W-:Y:S01]  /*5400*/  LOP3.LUT R4, R0, 0xc0, RZ, 0xc0, !PT ;  /* 0x000000c000047812 */ /* 0x000fe200078ec0ff */
[----:B------:R-:W-:Y:S01]  /*5410*/  HFMA2 R79, -RZ, RZ, 0, 0 ;  /* 0x00000000ff4f7431 */ /* 0x000fe200000001ff */
[C---:B------:R-:W-:Y:S01]  /*5420*/  LOP3.LUT R95, R83.reuse, 0x2, RZ, 0xc0, !PT ;  /* 0x00000002535f7812 */ /* 0x040fe200078ec0ff */
[----:B------:R-:W-:Y:S01]  /*5430*/  IMAD.MOV.U32 R80, RZ, RZ, RZ ;  /* 0x000000ffff507224 */ /* 0x000fe200078e00ff */
[----:B------:R-:W-:Y:S01]  /*5440*/  LOP3.LUT R82, R4, 0x18, R82, 0xf8, !PT ;  /* 0x0000001804527812 */ /* 0x000fe200078ef852 */
[----:B------:R-:W4:Y:S01]  /*5450*/  LDCU UR61, c[0x0][0x370] ;  /* 0x00006e00ff3d77ac */ /* 0x000f220008000800 */
[----:B------:R-:W2:Y:S01]  /*5460*/  LDC.64 R72, c[0x0][0x9a8] ;  /* 0x00026a00ff487b82 */ /* 0x000ea20000000a00 */
[----:B------:R-:W-:Y:S02]  /*5470*/  LOP3.LUT R83, R83, 0x4, RZ, 0xc0, !PT ;  /* 0x0000000453537812 */ /* 0x000fe400078ec0ff */
[----:B------:R-:W-:Y:S01]  /*5480*/  LOP3.LUT R82, R82, 0xf20, R0, 0xf8, !PT ;  /* 0x00000f2052527812 */ /* 0x000fe200078ef800 */
[----:B------:R-:W2:Y:S01]  /*5490*/  LDCU UR48, c[0x0][0xc0c] ;  /* 0x00018180ff3077ac */ /* 0x000ea20008000800 */
[----:B------:R-:W-:-:S02]  /*54a0*/  MOV R36, RZ ;  /* 0x000000ff00247202 */ /* 0x000fc40000000f00 */
[----:B------:R-:W-:Y:S01]  /*54b0*/  LOP3.LUT R37, R37, 0x600000, RZ, 0xc0, !PT ;  /* 0x0060000025257812 */ /* 0x000fe200078ec0ff */
[----:B-1----:R-:W-:Y:S01]  /*54c0*/  ULEA UR49, UR4, UR49, 0x18 ;  /* 0x0000003104317291 */ /* 0x002fe2000f8ec0ff */
[----:B------:R-:W1:Y:S01]  /*54d0*/  LDCU.64 UR4, c[0x0][0x990] ;  /* 0x00013200ff0477ac */ /* 0x000e620008000a00 */
[----:B---3--:R-:W-:Y:S01]  /*54e0*/  IMAD.U32 R92, RZ, RZ, UR8 ;  /* 0x00000008ff5c7e24 */ /* 0x008fe2000f8e00ff */
[----:B------:R-:W-:Y:S01]  /*54f0*/  MOV R90, UR10 ;  /* 0x0000000a005a7c02 */ /* 0x000fe20008000f00 */
[----:B------:R-:W-:Y:S01]  /*5500*/  IMAD.U32 R91, RZ, RZ, UR9 ;  /* 0x00000009ff5b7e24 */ /* 0x000fe2000f8e00ff */
[----:B------:R-:W3:Y:S01]  /*5510*/  LDCU UR38, c[0x0][0xc30] ;  /* 0x00018600ff2677ac */ /* 0x000ee20008000800 */
[----:B------:R-:W-:-:S03]  /*5520*/  IMAD.U32 R89, RZ, RZ, UR11 ;  /* 0x0000000bff597e24 */ /* 0x000fc6000f8e00ff */
[----:B------:R-:W4:Y:S01]  /*5530*/  LDS R2, [UR49+0x100] ;  /* 0x00010031ff027984 */ /* 0x000f220008000800 */
[----:B------:R-:W2:Y:S01]  /*5540*/  LDCU.64 UR54, c[0x0][0x988] ;  /* 0x00013100ff3677ac */ /* 0x000ea20008000a00 */
[----:B------:R-:W2:Y:S01]  /*5550*/  LDCU.64 UR46, c[0x0][0xc28] ;  /* 0x00018500ff2e77ac */ /* 0x000ea20008000a00 */
[----:B------:R-:W2:Y:S01]  /*5560*/  LDCU.128 UR56, c[0x0][0xc10] ;  /* 0x00018200ff3877ac */ /* 0x000ea20008000c00 */
[----:B-1----:R-:W-:Y:S01]  /*5570*/  IMAD.U32 R88, RZ, RZ, UR4 ;  /* 0x00000004ff587e24 */ /* 0x002fe2000f8e00ff */
[----:B------:R-:W-:Y:S01]  /*5580*/  UIADD3 UR4, UPT, UPT, UR49, 0x200, URZ ;  /* 0x0000020031047890 */ /* 0x000fe2000fffe0ff */
[----:B------:R-:W-:Y:S01]  /*5590*/  IMAD.U32 R87, RZ, RZ, UR5 ;  /* 0x00000005ff577e24 */ /* 0x000fe2000f8e00ff */
[----:B------:R-:W1:Y:S04]  /*55a0*/  LDCU UR60, c[0x0][0x374] ;  /* 0x00006e80ff3c77ac */ /* 0x000e680008000800 */
[----:B------:R-:W-:Y:S01]  /*55b0*/  IMAD.U32 R76, RZ, RZ, UR4 ;  /* 0x00000004ff4c7e24 */ /* 0x000fe2000f8e00ff */
[----:B------:R-:W-:Y:S01]  /*55c0*/  UMOV UR53, URZ ;  /* 0x000000ff00357c82 */ /* 0x000fe20008000000 */
[----:B------:R-:W-:-:S02]  /*55d0*/  UMOV UR50, URZ ;  /* 0x000000ff00327c82 */ /* 0x000fc40008000000 */
[----:B------:R-:W-:-:S04]  /*55e0*/  IMAD R82, R82, 0x2, R76 ;  /* 0x0000000252527824 */ /* 0x000fc800078e024c */
[--C-:B------:R-:W-:Y:S02]  /*55f0*/  IMAD R95, R95, -0x10, R82.reuse ;  /* 0xfffffff05f5f7824 */ /* 0x100fe400078e0252 */
[----:B------:R-:W-:Y:S01]  /*5600*/  IMAD R94, R83, -0x10, R82 ;  /* 0xfffffff0535e7824 */ /* 0x000fe200078e0252 */
[C---:B----4-:R-:W-:Y:S02]  /*5610*/  IADD3 R3, PT, PT, R2.reuse, 0x80, RZ ;  /* 0x0000008002037810 */ /* 0x050fe40007ffe0ff */
[----:B------:R-:W-:Y:S02]  /*5620*/  LOP3.LUT R2, R2, 0xffff, RZ, 0xc0, !PT ;  /* 0x0000ffff02027812 */ /* 0x000fe400078ec0ff */
[----:B------:R-:W-:-:S05]  /*5630*/  LOP3.LUT R3, R3, 0xffff, RZ, 0xc0, !PT ;  /* 0x0000ffff03037812 */ /* 0x000fca00078ec0ff */
[----:B-123--:R4:W-:Y:S02]  /*5640*/  STL.64 [R1], R2 ;  /* 0x0000000201007387 */ /* 0x00e9e40000100a00 */
.L_x_120:
[----:B----4-:R-:W-:Y:S04]  /*5650*/  SHF.L.U32 R2, R79, 0x1f, RZ ;  /* 0x0000001f4f027819 */ /* 0x010fe800000006ff */
[----:B-1----:R-:W1:Y:S02]  /*5660*/  SYNCS.PHASECHK.TRANS64.TRYWAIT P0, [UR49+0xb0], R2 ;  /* 0x0000b002ff0075a7 */ /* 0x002e640008001131 */
[----:B-12---:R-:W-:Y:S05]  /*5670*/  @!P0 BRA `(.L_x_77) ;  /* 0x0000004c00548947 */ /* 0x006fea0003800000 */
.L_x_170:
[----:B------:R-:W2:Y:S01]  /*5680*/  LDS.128 R4, [UR49+0xf0] ;  /* 0x0000f031ff047984 */ /* 0x000ea20008000c00 */
[----:B------:R-:W-:Y:S01]  /*5690*/  UIADD3 UR4, UPT, UPT, UR49, 0xb8, URZ ;  /* 0x000000b831047890 */ /* 0x000fe2000fffe0ff */
[----:B-1----:R-:W-:Y:S01]  /*56a0*/  IMAD R2, R36, 0x4, R1 ;  /* 0x0000000424027824 */ /* 0x002fe200078e0201 */
[----:B------:R-:W-:Y:S01]  /*56b0*/  UISETP.GE.AND UP0, UPT, UR39, 0x1, UPT ;  /* 0x000000012700788c */ /* 0x000fe2000bf06270 */
[----:B------:R-:W-:Y:S01]  /*56c0*/  @!PT LDS RZ, [RZ] ;  /* 0x00000000fffff984 */ /* 0x000fe20000000800 */
[----:B------:R-:W-:Y:S01]  /*56d0*/  @!PT LDS RZ, [RZ] ;  /* 0x00000000fffff984 */ /* 0x000fe20000000800 */
[----:B------:R-:W-:Y:S01]  /*56e0*/  @!PT LDS RZ, [RZ] ;  /* 0x00000000fffff984 */ /* 0x000fe20000000800 */
[----:B------:R-:W-:Y:S01]  /*56f0*/  @!PT LDS RZ, [RZ] ;  /* 0x00000000fffff984 */ /* 0x000fe20000000800 */
[----:B------:R1:W-:Y:S06]  /*5700*/  MEMBAR.ALL.CTA ;  /* 0x0000000000007992 */ /* 0x0003ec0000008000 */
[----:B-1----:R-:W1:Y:S01]  /*5710*/  FENCE.VIEW.ASYNC.S ;  /* 0x00000000000073c6 */ /* 0x002e620000000000 */
[----:B------:R-:W-:Y:S09]  /*5720*/  UPRMT UR4, URZ, 0x654, UR4 ;  /* 0x00000654ff047896 */ /* 0x000ff20008000004 */
[----:B-1----:R-:W-:Y:S01]  /*5730*/  SYNCS.ARRIVE.TRANS64.RED.A1T0 RZ, [UR4], RZ ;  /* 0x000000ffffff79a7 */ /* 0x002fe20008100404 */
[----:B------:R-:W5:Y:S01]  /*5740*/  LDL R2, [R2] ;  /* 0x0000000002027983 */ /* 0x000f620000100800 */
[----:B--2---:R-:W-:Y:S11]  /*5750*/  LOP3.LUT P0, RZ, R6, 0x1, RZ, 0xc0, !PT ;  /* 0x0000000106ff7812 */ /* 0x004ff6000780c0ff */
[----:B------:R-:W-:Y:S02]  /*5760*/  @!UPT UIADD3 URZ, UPT, UPT, URZ, URZ, URZ ;  /* 0x000000fffffff290 */ /* 0x000fe4000fffe0ff */
[----:B------:R-:W-:Y:S01]  /*5770*/  VOTEU.ANY UP1, P0 ;  /* 0x0000000000ff7886 */ /* 0x000fe20000020100 */
[----:B------:R-:W-:Y:S01]  /*5780*/  PLOP3.LUT P0, PT, PT, PT, UP1, 0x80, 0x8 ;  /* 0x000000000008781c */ /* 0x000fe20003f0f018 */
[----:B------:R-:W-:Y:S11]  /*5790*/  UP2UR UR62, UPR, URZ, 0x2 ;  /* 0x00000002ff3e7883 */ /* 0x000ff60008000000 */
[----:B------:R-:W-:Y:S01]  /*57a0*/  @!UPT UIADD3 URZ, UPT, UPT, URZ, URZ, URZ ;  /* 0x000000fffffff290 */ /* 0x000fe2000fffe0ff */
[----:B------:R-:W-:Y:S02]  /*57b0*/  @P0 MOV R3, R4 ;  /* 0x0000000400030202 */ /* 0x000fe40000000f00 */
[----:B------:R-:W-:Y:S02]  /*57c0*/  @P0 LOP3.LUT R0, R5, 0xffff, RZ, 0xc0, !PT ;  /* 0x0000ffff05000812 */ /* 0x000fe400078ec0ff */
[----:B------:R-:W-:Y:S02]  /*57d0*/  @P0 R2UR UR5, R3 ;  /* 0x00000000030502ca */ /* 0x000fe400000e0000 */
[----:B------:R-:W-:Y:S11]  /*57e0*/  @P0 R2UR UR4, R0 ;  /* 0x00000000000402ca */ /* 0x000ff600000e0000 */
[----:B------:R-:W-:Y:S02]  /*57f0*/  @UP1 UMOV UR37, UR5 ;  /* 0x0000000500251c82 */ /* 0x000fe40008000000 */
[----:B------:R-:W-:Y:S01]  /*5800*/  @UP1 UMOV UR36, UR4 ;  /* 0x0000000400241c82 */ /* 0x000fe20008000000 */
[----:B------:R-:W-:Y:S05]  /*5810*/  BRA.U !UP0, `(.L_x_78) ;  /* 0x0000000108cc7547 */ /* 0x000fea000b800000 */
[----:B------:R-:W1:Y:S01]  /*5820*/  LDCU UR9, c[0x0][0xc20] ;  /* 0x00018400ff0977ac */ /* 0x000e620008000800 */
[----:B------:R-:W-:Y:S02]  /*5830*/  UIMAD.WIDE.U32 UR4, UR60, UR59, URZ ;  /* 0x0000003b3c0472a5 */ /* 0x000fe4000f8e00ff */
[----:B------:R-:W-:Y:S02]  /*5840*/  UIMAD.WIDE.U32 UR6, UR61, UR56, URZ ;  /* 0x000000383d0672a5 */ /* 0x000fe4000f8e00ff */
[----:B------:R-:W-:Y:S02]  /*5850*/  UIMAD.WIDE.U32 UR10, UR36, UR59, URZ ;  /* 0x0000003b240a72a5 */ /* 0x000fe4000f8e00ff */
[----:B------:R-:W-:Y:S02]  /*5860*/  UISETP.NE.AND UP0, UPT, UR58, 0x1, UPT ;  /* 0x000000013a00788c */ /* 0x000fe4000bf05270 */
[----:B------:R-:W-:Y:S02]  /*5870*/  UISETP.NE.AND UP1, UPT, UR48, 0x1, UPT ;  /* 0x000000013000788c */ /* 0x000fe4000bf25270 */
[----:B------:R-:W-:Y:S02]  /*5880*/  UISETP.NE.AND UP2, UPT, UR39, 0x1, UPT ;  /* 0x000000012700788c */ /* 0x000fe4000bf45270 */
[----:B------:R-:W-:Y:S01]  /*5890*/  UIMAD.WIDE.U32 UR12, UR37, UR56, URZ ;  /* 0x00000038250c72a5 */ /* 0x000fe2000f8e00ff */
[----:B------:R-:W-:Y:S01]  /*58a0*/  UMOV UR4, UR5 ;  /* 0x0000000500047c82 */ /* 0x000fe20008000000 */
[----:B------:R-:W-:Y:S01]  /*58b0*/  UMOV UR6, UR11 ;  /* 0x0000000b00067c82 */ /* 0x000fe20008000000 */
[----:B-1----:R-:W-:Y:S03]  /*58c0*/  USHF.R.U32.HI UR8, URZ, UR9, UR4 ;  /* 0x00000009ff087299 */ /* 0x002fe60008011604 */
[----:B------:R-:W-:Y:S02]  /*58d0*/  UMOV UR4, UR7 ;  /* 0x0000000700047c82 */ /* 0x000fe40008000000 */
[----:B------:R-:W-:Y:S02]  /*58e0*/  USHF.R.U32.HI UR5, URZ, UR57, UR4 ;  /* 0x00000039ff057299 */ /* 0x000fe40008011604 */
[----:B------:R-:W-:Y:S02]  /*58f0*/  USEL UR4, UR60, UR8, !UP0 ;  /* 0x000000083c047287 */ /* 0x000fe4000c000000 */
[----:B------:R-:W-:Y:S02]  /*5900*/  USHF.R.U32.HI UR8, URZ, UR9, UR6 ;  /* 0x00000009ff087299 */ /* 0x000fe40008011606 */
[----:B------:R-:W-:Y:S02]  /*5910*/  UIMAD.WIDE.U32 UR6, UR4, UR46, URZ ;  /* 0x0000002e040672a5 */ /* 0x000fe4000f8e00ff */
[----:B------:R-:W-:Y:S02]  /*5920*/  USEL UR9, UR61, UR5, !UP1 ;  /* 0x000000053d097287 */ /* 0x000fe4000c800000 */
[----:B------:R-:W-:Y:S02]  /*5930*/  USEL UR8, UR36, UR8, !UP0 ;  /* 0x0000000824087287 */ /* 0x000fe4000c000000 */
[----:B------:R-:W-:Y:S01]  /*5940*/  UIMAD.WIDE.U32 UR10, UR9, UR46, URZ ;  /* 0x0000002e090a72a5 */ /* 0x000fe2000f8e00ff */
[----:B------:R-:W-:Y:S01]  /*5950*/  UMOV UR6, UR7 ;  /* 0x0000000700067c82 */ /* 0x000fe20008000000 */
[----:B------:R-:W-:Y:S01]  /*5960*/  UMOV UR5, UR13 ;  /* 0x0000000d00057c82 */ /* 0x000fe20008000000 */
[----:B------:R-:W-:Y:S02]  /*5970*/  @UP2 USHF.R.U32.HI UR4, URZ, UR47, UR6 ;  /* 0x0000002fff042299 */ /* 0x000fe40008011606 */
[----:B------:R-:W-:Y:S02]  /*5980*/  USHF.R.U32.HI UR5, URZ, UR57, UR5 ;  /* 0x00000039ff057299 */ /* 0x000fe40008011605 */
[----:B------:R-:W-:Y:S02]  /*5990*/  UIMAD UR4, UR39, UR4, URZ ;  /* 0x00000004270472a4 */ /* 0x000fe4000f8e02ff */
[----:B------:R-:W-:Y:S02]  /*59a0*/  USEL UR5, UR37, UR5, !UP1 ;  /* 0x0000000525057287 */ /* 0x000fe4000c800000 */
[----:B------:R-:W-:Y:S01]  /*59b0*/  UISETP.GE.AND UP0, UPT, UR8, UR4, UPT ;  /* 0x000000040800728c */ /* 0x000fe2000bf06270 */
[----:B------:R-:W-:Y:S01]  /*59c0*/  UMOV UR6, UR11 ;  /* 0x0000000b00067c82 */ /* 0x000fe20008000000 */
[----:B------:R-:W-:Y:S02]  /*59d0*/  UIMAD.WIDE.U32 UR10, UR8, UR46, URZ ;  /* 0x0000002e080a72a5 */ /* 0x000fe4000f8e00ff */
[----:B------:R-:W-:Y:S04]  /*59e0*/  @UP2 USHF.R.U32.HI UR9, URZ, UR47, UR6 ;  /* 0x0000002fff092299 */ /* 0x000fe80008011606 */
[----:B------:R-:W-:Y:S01]  /*59f0*/  UIMAD UR6, UR39, UR9, URZ ;  /* 0x00000009270672a4 */ /* 0x000fe2000f8e02ff */
[----:B------:R-:W-:Y:S03]  /*5a00*/  UMOV UR4, UR11 ;  /* 0x0000000b00047c82 */ /* 0x000fe60008000000 */
[----:B------:R-:W-:Y:S02]  /*5a10*/  UISETP.GE.OR UP0, UPT, UR5, UR6, UP0 ;  /* 0x000000060500728c */ /* 0x000fe40008706670 */
[----:B------:R-:W-:Y:S02]  /*5a20*/  USHF.R.U32.HI UR4, URZ, UR47, UR4 ;  /* 0x0000002fff047299 */ /* 0x000fe40008011604 */
[----:B------:R-:W-:Y:S02]  /*5a30*/  UIMAD.WIDE.U32 UR6, UR5, UR46, URZ ;  /* 0x0000002e050672a5 */ /* 0x000fe4000f8e00ff */
[----:B------:R-:W-:Y:S02]  /*5a40*/  USEL UR11, UR8, UR4, !UP2 ;  /* 0x00000004080b7287 */ /* 0x000fe4000d000000 */
[----:B------:R-:W-:Y:S02]  /*5a50*/  UIADD3 UR6, UPT, UPT, -UR5, URZ, URZ ;  /* 0x000000ff05067290 */ /* 0x000fe4000fffe1ff */
[----:B------:R-:W-:Y:S02]  /*5a60*/  UIADD3 UR10, UPT, UPT, -UR11, URZ, URZ ;  /* 0x000000ff0b0a7290 */ /* 0x000fe4000fffe1ff */
[----:B------:R-:W-:Y:S02]  /*5a70*/  UIMAD UR6, UR48, UR6, UR37 ;  /* 0x00000006300672a4 */ /* 0x000fe4000f8e0225 */
[----:B------:R-:W-:Y:S01]  /*5a80*/  UIMAD UR10, UR39, UR10, UR8 ;  /* 0x0000000a270a72a4 */ /* 0x000fe2000f8e0208 */
[----:B------:R-:W-:Y:S01]  /*5a90*/  @!UP0 UMOV UR4, UR7 ;  /* 0x0000000700048c82 */ /* 0x000fe20008000000 */
[----:B------:R-:W-:Y:S02]  /*5aa0*/  UIADD3 UR7, UPT, UPT, -UR8, URZ, URZ ;  /* 0x000000ff08077290 */ /* 0x000fe4000fffe1ff */
[----:B------:R-:W-:Y:S04]  /*5ab0*/  @!UP0 USHF.R.U32.HI UR4, URZ, UR47, UR4 ;  /* 0x0000002fff048299 */ /* 0x000fe80008011604 */
[----:B------:R-:W-:Y:S04]  /*5ac0*/  @!UP0 USEL UR4, UR5, UR4, !UP2 ;  /* 0x0000000405048287 */ /* 0x000fe8000d000000 */
[----:B------:R-:W-:Y:S02]  /*5ad0*/  @!UP0 UIMAD UR9, UR9, UR10, UR4 ;  /* 0x0000000a090982a4 */ /* 0x000fe4000f8e0204 */
[----:B------:R-:W-:Y:S02]  /*5ae0*/  @!UP0 UIADD3 UR10, UPT, UPT, UR11, -UR4, URZ ;  /* 0x800000040b0a8290 */ /* 0x000fe4000fffe0ff */
[----:B------:R-:W-:Y:S02]  /*5af0*/  UIMAD UR4, UR58, UR7, UR36 ;  /* 0x000000073a0472a4 */ /* 0x000fe4000f8e0224 */
[----:B------:R-:W-:Y:S03]  /*5b00*/  @!UP0 UIMAD UR8, UR10, UR39, UR5 ;  /* 0x000000270a0882a4 */ /* 0x000fe6000f8e0205 */
[----:B------:R-:W-:Y:S02]  /*5b10*/  @!UP0 UMOV UR5, UR9 ;  /* 0x0000000900058c82 */ /* 0x000fe40008000000 */
[----:B------:R-:W-:Y:S02]  /*5b20*/  UIMAD UR37, UR5, UR48, UR6 ;  /* 0x00000030052572a4 */ /* 0x000fe4000f8e0206 */
[----:B------:R-:W-:Y:S11]  /*5b30*/  UIMAD UR36, UR8, UR58, UR4 ;  /* 0x0000003a082472a4 */ /* 0x000ff6000f8e0204 */
[----:B------:R-:W-:Y:S01]  /*5b40*/  @!UPT UIADD3 URZ, UPT, UPT, URZ, URZ, URZ ;  /* 0x000000fffffff290 */ /* 0x000fe2000fffe0ff */
.L_x_78:
[----:B------:R-:W-:Y:S01]  /*5b50*/  UISETP.NE.AND UP0, UPT, UR38, 0x1, UPT ;  /* 0x000000012600788c */ /* 0x000fe2000bf05270 */
[----:B------:R-:W-:Y:S01]  /*5b60*/  @P0 SHF.R.U32.HI R4, RZ, 0x10, R5 ;  /* 0x00000010ff040819 */ /* 0x000fe20000011605 */
[----:B------:R-:W-:Y:S01]  /*5b70*/  USHF.L.U32 UR41, UR24, 0x7, URZ ;  /* 0x0000000718297899 */ /* 0x000fe200080006ff */
[----:B------:R-:W-:Y:S02]  /*5b80*/  BSSY.RECONVERGENT B6, `(.L_x_79) ;  /* 0x0000034000067945 */ /* 0x000fe40003800200 */
[----:B------:R-:W-:Y:S02]  /*5b90*/  @P0 R2UR UR63, R4 ;  /* 0x00000000043f02ca */ /* 0x000fe400000e0000 */
[----:B------:R-:W-:Y:S04]  /*5ba0*/  LOP3.LUT P0, RZ, R76, 0x1b0, RZ, 0xc0, !PT ;  /* 0x000001b04cff7812 */ /* 0x000fe8000780c0ff */
[----:B------:R-:W1:Y:S01]  /*5bb0*/  @!UP0 LDCU.128 UR12, c[0x0][0xc10] ;  /* 0x00018200ff0c87ac */ /* 0x000e620008000c00 */
[----:B------:R-:W2:Y:S01]  /*5bc0*/  @!UP0 LDCU UR5, c[0x0][0xc0c] ;  /* 0x00018180ff0587ac */ /* 0x000ea20008000800 */
[----:B------:R-:W3:Y:S01]  /*5bd0*/  @!UP0 LDCU UR10, c[0x0][0xc20] ;  /* 0x00018400ff0a87ac */ /* 0x000ee20008000800 */
[----:B-1----:R-:W-:Y:S02]  /*5be0*/  UIMAD.WIDE.U32 UR8, UR37, UR12, URZ ;  /* 0x0000000c250872a5 */ /* 0x002fe4000f8e00ff */
[----:B------:R-:W-:Y:S02]  /*5bf0*/  UIMAD.WIDE.U32 UR6, UR36, UR15, URZ ;  /* 0x0000000f240672a5 */ /* 0x000fe4000f8e00ff */
[----:B------:R-:W-:Y:S03]  /*5c00*/  @!UP0 UISETP.NE.AND UP1, UPT, UR14, 0x1, UPT ;  /* 0x000000010e00888c */ /* 0x000fe6000bf25270 */
[----:B------:R-:W-:Y:S01]  /*5c10*/  @!UP0 UMOV UR4, UR9 ;  /* 0x0000000900048c82 */ /* 0x000fe20008000000 */
[----:B--2---:R-:W-:Y:S02]  /*5c20*/  @!UP0 UISETP.NE.AND UP2, UPT, UR5, 0x1, UPT ;  /* 0x000000010500888c */ /* 0x004fe4000bf45270 */
[----:B------:R-:W-:Y:S01]  /*5c30*/  @!UP0 USHF.R.U32.HI UR4, URZ, UR13, UR4 ;  /* 0x0000000dff048299 */ /* 0x000fe20008011604 */
[----:B------:R-:W-:Y:S02]  /*5c40*/  @!UP0 UMOV UR6, UR7 ;  /* 0x0000000700068c82 */ /* 0x000fe40008000000 */
[----:B---3--:R-:W-:Y:S02]  /*5c50*/  @!UP0 USHF.R.U32.HI UR6, URZ, UR10, UR6 ;  /* 0x0000000aff068299 */ /* 0x008fe40008011606 */
[----:B------:R-:W-:Y:S02]  /*5c60*/  @!UP0 USEL UR7, UR37, UR4, !UP2 ;  /* 0x0000000425078287 */ /* 0x000fe4000d000000 */
[----:B------:R-:W-:Y:S04]  /*5c70*/  @!UP0 USEL UR6, UR36, UR6, !UP1 ;  /* 0x0000000624068287 */ /* 0x000fe8000c800000 */
[----:B------:R-:W-:Y:S02]  /*5c80*/  @!UP0 UIADD3 UR4, UPT, UPT, -UR7, UR6, URZ ;  /* 0x0000000607048290 */ /* 0x000fe4000fffe1ff */
[----:B------:R-:W-:Y:S02]  /*5c90*/  @!UP0 UIADD3 UR6, UPT, UPT, UR7, -UR6, URZ ;  /* 0x8000000607068290 */ /* 0x000fe4000fffe0ff */
[----:B------:R-:W-:Y:S02]  /*5ca0*/  @!UP0 UIMAD UR37, UR4, UR5, UR37 ;  /* 0x00000005042582a4 */ /* 0x000fe4000f8e0225 */
[----:B------:R-:W-:Y:S01]  /*5cb0*/  @!UP0 UIMAD UR36, UR6, UR14, UR36 ;  /* 0x0000000e062482a4 */ /* 0x000fe2000f8e0224 */
[----:B------:R-:W-:Y:S11]  /*5cc0*/  @!P0 BRA `(.L_x_80) ;  /* 0x00000000007c8947 */ /* 0x000ff60003800000 */
[----:B------:R-:W1:Y:S01]  /*5cd0*/  LDCU.64 UR8, c[0x4][0x80] ;  /* 0x01001000ff0877ac */ /* 0x000e620008000a00 */
[----:B------:R-:W-:Y:S01]  /*5ce0*/  MOV R16, 0x0 ;  /* 0x0000000000107802 */ /* 0x000fe20000000f00 */
[----:B------:R-:W-:Y:S02]  /*5cf0*/  HFMA2 R12, -RZ, RZ, 0, 5.9604644775390625e-08 ;  /* 0x00000001ff0c7431 */ /* 0x000fe400000001ff */
[----:B------:R-:W-:Y:S01]  /*5d00*/  IMAD.MOV.U32 R8, RZ, RZ, 0x70 ;  /* 0x00000070ff087424 */ /* 0x000fe200078e00ff */
[----:B------:R2:W3:Y:S01]  /*5d10*/  LDC.64 R14, c[0x4][R16] ;  /* 0x01000000100e7b82 */ /* 0x0004e20000000a00 */
[----:B------:R-:W4:Y:S01]  /*5d20*/  LDCU.64 UR6, c[0x4][0x88] ;  /* 0x01001100ff0677ac */ /* 0x000f220008000a00 */
[----:B------:R-:W-:Y:S01]  /*5d30*/  IMAD.MOV.U32 R13, RZ, RZ, RZ ;  /* 0x000000ffff0d7224 */ /* 0x000fe200078e00ff */
[----:B------:R-:W2:Y:S01]  /*5d40*/  LDCU.64 UR4, c[0x4][0x8] ;  /* 0x01000100ff0477ac */ /* 0x000ea20008000a00 */
[----:B-1----:R-:W-:Y:S01]  /*5d50*/  MOV R5, UR9 ;  /* 0x0000000900057c02 */ /* 0x002fe20008000f00 */
[----:B------:R-:W-:Y:S01]  /*5d60*/  IMAD.U32 R4, RZ, RZ, UR8 ;  /* 0x00000008ff047e24 */ /* 0x000fe2000f8e00ff */
[----:B----4-:R-:W-:Y:S01]  /*5d70*/  MOV R7, UR7 ;  /* 0x0000000700077c02 */ /* 0x010fe20008000f00 */
[----:B------:R-:W-:Y:S01]  /*5d80*/  IMAD.U32 R6, RZ, RZ, UR6 ;  /* 0x00000006ff067e24 */ /* 0x000fe2000f8e00ff */
[----:B--2---:R-:W-:Y:S01]  /*5d90*/  MOV R11, UR5 ;  /* 0x00000005000b7c02 */ /* 0x004fe20008000f00 */
[----:B------:R-:W-:Y:S02]  /*5da0*/  IMAD.U32 R10, RZ, RZ, UR4 ;  /* 0x00000004ff0a7e24 */ /* 0x000fe4000f8e00ff */
[----:B------:R-:W-:Y:S07]  /*5db0*/  LEPC R20, `(.L_x_81) ;  /* 0x000000001014794e */ /* 0x000fee0000000000 */
[----:B---3-5:R-:W-:Y:S05]  /*5dc0*/  CALL.ABS.NOINC R14 ;  /* 0x000000000e007343 */ /* 0x028fea0003c00000 */
.L_x_81:
[----:B------:R-:W1:Y:S01]  /*5dd0*/  LDCU.64 UR8, c[0x4][0x80] ;  /* 0x01001000ff0877ac */ /* 0x000e620008000a00 */
[----:B------:R-:W2:Y:S01]  /*5de0*/  LDC.64 R16, c[0x4][R16] ;  /* 0x0100000010107b82 */ /* 0x000ea20000000a00 */
[----:B------:R-:W-:Y:S02]  /*5df0*/  HFMA2 R12, -RZ, RZ, 0, 5.9604644775390625e-08 ;  /* 0x00000001ff0c7431 */ /* 0x000fe400000001ff */
[----:B------:R-:W-:Y:S02]  /*5e00*/  IMAD.MOV.U32 R8, RZ, RZ, 0x70 ;  /* 0x00000070ff087424 */ /* 0x000fe400078e00ff */
[----:B------:R-:W-:Y:S01]  /*5e10*/  IMAD.MOV.U32 R13, RZ, RZ, RZ ;  /* 0x000000ffff0d7224 */ /* 0x000fe200078e00ff */
[----:B------:R-:W3:Y:S01]  /*5e20*/  LDCU.64 UR6, c[0x4][0x88] ;  /* 0x01001100ff0677ac */ /* 0x000ee20008000a00 */
[----:B------:R-:W4:Y:S01]  /*5e30*/  LDCU.64 UR4, c[0x4][0x8] ;  /* 0x01000100ff0477ac */ /* 0x000f220008000a00 */
[----:B-1----:R-:W-:Y:S02]  /*5e40*/  MOV R4, UR8 ;  /* 0x0000000800047c02 */ /* 0x002fe40008000f00 */
[----:B------:R-:W-:Y:S02]  /*5e50*/  MOV R5, UR9 ;  /* 0x0000000900057c02 */ /* 0x000fe40008000f00 */
[----:B---3--:R-:W-:Y:S01]  /*5e60*/  MOV R7, UR7 ;  /* 0x0000000700077c02 */ /* 0x008fe20008000f00 */
[----:B------:R-:W-:Y:S01]  /*5e70*/  IMAD.U32 R6, RZ, RZ, UR6 ;  /* 0x00000006ff067e24 */ /* 0x000fe2000f8e00ff */
[----:B----4-:R-:W-:Y:S01]  /*5e80*/  MOV R11, UR5 ;  /* 0x00000005000b7c02 */ /* 0x010fe20008000f00 */
[----:B------:R-:W-:Y:S02]  /*5e90*/  IMAD.U32 R10, RZ, RZ, UR4 ;  /* 0x00000004ff0a7e24 */ /* 0x000fe4000f8e00ff */
[----:B------:R-:W-:Y:S07]  /*5ea0*/  LEPC R20, `(.L_x_80) ;  /* 0x000000001014794e */ /* 0x000fee0000000000 */
[----:B--2---:R-:W-:Y:S05]  /*5eb0*/  CALL.ABS.NOINC R16 ;  /* 0x0000000010007343 */ /* 0x004fea0003c00000 */
.L_x_80:
[----:B------:R-:W-:Y:S05]  /*5ec0*/  BSYNC.RECONVERGENT B6 ;  /* 0x0000000000067941 */ /* 0x000fea0003800200 */
.L_x_79:
[----:B------:R-:W-:Y:S02]  /*5ed0*/  R2UR UR6, R93 ;  /* 0x000000005d0672ca */ /* 0x000fe400000e0000 */
[----:B------:R-:W-:Y:S02]  /*5ee0*/  R2UR UR5, R88 ;  /* 0x00000000580572ca */ /* 0x000fe400000e0000 */
[----:B------:R-:W-:Y:S02]  /*5ef0*/  R2UR UR4, R87 ;  /* 0x00000000570472ca */ /* 0x000fe400000e0000 */
[----:B------:R-:W-:Y:S02]  /*5f00*/  ISETP.NE.U32.AND P4, PT, R74, RZ, PT ;  /* 0x000000ff4a00720c */ /* 0x000fe40003f85070 */
[----:B------:R-:W-:Y:S02]  /*5f10*/  ISETP.NE.U32.AND P2, PT, RZ, UR54, PT ;  /* 0x00000036ff007c0c */ /* 0x000fe4000bf45070 */
[----:B------:R-:W-:Y:S02]  /*5f20*/  ISETP.NE.AND.EX P4, PT, R75, RZ, PT, P4 ;  /* 0x000000ff4b00720c */ /* 0x000fe40003f85340 */
[----:B------:R-:W-:Y:S01]  /*5f30*/  ISETP.NE.AND.EX P2, PT, RZ, UR55, PT, P2 ;  /* 0x00000037ff007c0c */ /* 0x000fe2000bf45320 */
[----:B------:R-:W-:Y:S02]  /*5f40*/  UISETP.NE.AND UP2, UPT, UR6, URZ, UPT ;  /* 0x000000ff0600728c */ /* 0x000fe4000bf45270 */
[----:B------:R-:W-:Y:S04]  /*5f50*/  UISETP.NE.U32.AND UP0, UPT, UR5, URZ, UPT ;  /* 0x000000ff0500728c */ /* 0x000fe8000bf05070 */
[----:B------:R-:W-:Y:S01]  /*5f60*/  UISETP.NE.AND.EX UP1, UPT, UR4, URZ, UPT, UP0 ;  /* 0x000000ff0400728c */ /* 0x000fe2000bf25300 */
[----:B------:R-:W-:Y:S01]  /*5f70*/  PLOP3.LUT P1, PT, PT, PT, UP2, 0x80, 0x8 ;  /* 0x000000000008781c */ /* 0x000fe20003f2f028 */
[----:B------:R-:W-:Y:S03]  /*5f80*/  UPLOP3.LUT UP0, UPT, UPT, UPT, UPT, 0x40, 0x4 ;  /* 0x000000000004789c */ /* 0x000fe60003f0e870 */
[----:B------:R-:W-:Y:S06]  /*5f90*/  @UP2 UPLOP3.LUT UP0, UPT, UPT, UPT, UP1, 0x80, 0x8 ;  /* 0x000000000008289c */ /* 0x000fec0003f0f010 */
[----:B------:R-:W-:Y:S01]  /*5fa0*/  PLOP3.LUT P0, PT, PT, PT, UP0, 0x80, 0x8 ;  /* 0x000000000008781c */ /* 0x000fe20003f0f008 */
[----:B------:R-:W-:Y:S01]  /*5fb0*/  @!UPT UIADD3 URZ, UPT, UPT, URZ, URZ, URZ ;  /* 0x000000fffffff290 */ /* 0x000fe2000fffe0ff */
[----:B------:R-:W-:Y:S11]  /*5fc0*/  BRA.U !UP1, `(.L_x_82) ;  /* 0x0000000109407547 */ /* 0x000ff6000b800000 */
[----:B------:R-:W-:Y:S01]  /*5fd0*/  UISETP.NE.U32.AND UP0, UPT, UR54, URZ, UPT ;  /* 0x000000ff3600728c */ /* 0x000fe2000bf05070 */
[----:B------:R-:W-:Y:S01]  /*5fe0*/  R2UR UR6, R88 ;  /* 0x00000000580672ca */ /* 0x000fe200000e0000 */
[----:B------:R-:W1:Y:S01]  /*5ff0*/  LDCU.64 UR8, c[0x0][0x358] ;  /* 0x00006b00ff0877ac */ /* 0x000e620008000a00 */
[----:B------:R-:W-:Y:S02]  /*6000*/  HFMA2 R85, -RZ, RZ, 0, 5.9604644775390625e-08 ;  /* 0x00000001ff557431 */ /* 0x000fe400000001ff */
[----:B------:R-:W-:Y:S01]  /*6010*/  IMAD.MOV.U32 R0, RZ, RZ, 0x1 ;  /* 0x00000001ff007424 */ /* 0x000fe200078e00ff */
[----:B------:R-:W-:Y:S06]  /*6020*/  UISETP.NE.AND.EX UP0, UPT, UR55, URZ, UPT, UP0 ;  /* 0x000000ff3700728c */ /* 0x000fec000bf05300 */
[----:B------:R-:W-:Y:S05]  /*6030*/  PLOP3.LUT P3, PT, PT, PT, UP0, 0x80, 0x8 ;  /* 0x000000000008781c */ /* 0x000fea0003f6f008 */
[----:B------:R-:W2:Y:S01]  /*6040*/  @UP0 LDCU.64 UR4, c[0x0][0x988] ;  /* 0x00013100ff0407ac */ /* 0x000ea20008000a00 */
[----:B------:R-:W-:Y:S07]  /*6050*/  @UP0 UIMAD UR6, UR52, UR6, URZ ;  /* 0x00000006340602a4 */ /* 0x000fee000f8e02ff */
[----:B------:R-:W-:Y:S01]  /*6060*/  @!P3 PRMT R85, R0, 0x7610, R85 ;  /* 0x000076100055b816 */ /* 0x000fe20000000055 */
[----:B--2---:R-:W-:Y:S06]  /*6070*/  @UP0 UIMAD.WIDE UR4, UR6, 0x4, UR4 ;  /* 0x00000004060408a5 */ /* 0x004fec000f8e0204 */
[----:B------:R-:W-:Y:S02]  /*6080*/  IMAD.U32 R4, RZ, RZ, UR4 ;  /* 0x00000004ff047e24 */ /* 0x000fe4000f8e00ff */
[----:B------:R-:W-:Y:S03]  /*6090*/  IMAD.U32 R5, RZ, RZ, UR5 ;  /* 0x00000005ff057e24 */ /* 0x000fe6000f8e00ff */
[----:B------:R-:W2:Y:S02]  /*60a0*/  @!UP0 LDCU UR4, c[0x0][0x980] ;  /* 0x00013000ff0487ac */ /* 0x000ea40008000800 */
[----:B-1---5:R1:W5:Y:S02]  /*60b0*/  @P3 LDG.E R41, desc[UR8][R4.64] ;  /* 0x0000000804293981 */ /* 0x022364000c1e1900 */
[----:B-12---:R-:W-:Y:S02]  /*60c0*/  @!P3 MOV R41, UR4 ;  /* 0x000000040029bc02 */ /* 0x006fe40008000f00 */
.L_x_82:
[----:B------:R-:W-:Y:S05]  /*60d0*/  @!P4 BRA `(.L_x_83) ;  /* 0x000000000024c947 */ /* 0x000fea0003800000 */
[----:B------:R-:W-:Y:S01]  /*60e0*/  ISETP.NE.U32.AND P3, PT, R72, RZ, PT ;  /* 0x000000ff4800720c */ /* 0x000fe20003f65070 */
[----:B------:R-:W1:Y:S03]  /*60f0*/  LDCU.64 UR4, c[0x0][0x358] ;  /* 0x00006b00ff0477ac */ /* 0x000e660008000a00 */
[----:B------:R-:W-:Y:S11]  /*6100*/  ISETP.NE.AND.EX P3, PT, R73, RZ, PT, P3 ;  /* 0x000000ff4900720c */ /* 0x000ff60003f65330 */
[----:B------:R-:W-:Y:S02]  /*6110*/  @!UPT UIADD3 URZ, UPT, UPT, URZ, URZ, URZ ;  /* 0x000000fffffff290 */ /* 0x000fe4000fffe0ff */
[----:B------:R-:W2:Y:S01]  /*6120*/  @P3 LDC.64 R4, c[0x0][0x9a8] ;  /* 0x00026a00ff043b82 */ /* 0x000ea20000000a00 */
[----:B------:R-:W-:Y:S04]  /*6130*/  @P3 IMAD R0, R74, UR52, RZ ;  /* 0x000000344a003c24 */ /* 0x000fe8000f8e02ff */
[----:B--2---:R-:W-:Y:S05]  /*6140*/  @P3 IMAD.WIDE R4, R0, 0x4, R4 ;  /* 0x0000000400043825 */ /* 0x004fea00078e0204 */
[----:B-1---5:R1:W5:Y:S02]  /*6150*/  @P3 LDG.E R38, desc[UR4][R4.64] ;  /* 0x0000000404263981 */ /* 0x022364000c1e1900 */
[----:B-1----:R-:W2:Y:S02]  /*6160*/  @!P3 LDC R38, c[0x0][0x9a0] ;  /* 0x00026800ff26bb82 */ /* 0x002ea40000000800 */
.L_x_83:
[----:B-----5:R-:W-:Y:S01]  /*6170*/  FSETP.NEU.AND P3, PT, R41, RZ, PT ;  /* 0x000000ff2900720b */ /* 0x020fe20003f6d000 */
[----:B------:R-:W1:Y:S01]  /*6180*/  LDCU.128 UR12, c[0x0][0xb90] ;  /* 0x00017200ff0c77ac */ /* 0x000e620008000c00 */
[----:B------:R-:W-:Y:S01]  /*6190*/  SEL R3, RZ, 0xffffffff, P2 ;  /* 0xffffffffff037807 */ /* 0x000fe20001000000 */
[----:B------:R-:W-:Y:S01]  /*61a0*/  BSSY B1, `(.L_x_84) ;  /* 0x0000057000017945 */ /* 0x000fe20003800000 */
[----:B------:R-:W-:Y:S01]  /*61b0*/  @P1 LOP3.LUT P2, RZ, R85, 0xff, RZ, 0xc0, !PT ;  /* 0x000000ff55ff1812 */ /* 0x000fe2000784c0ff */
[----:B------:R-:W-:Y:S01]  /*61c0*/  IMAD.MOV.U32 R58, RZ, RZ, 0x1 ;  /* 0x00000001ff3a7424 */ /* 0x000fe200078e00ff */
[----:B------:R-:W-:Y:S01]  /*61d0*/  @P1 SEL R0, RZ, 0xffffffff, P3 ;  /* 0xffffffffff001807 */ /* 0x000fe20001800000 */
[----:B------:R-:W-:Y:S01]  /*61e0*/  IMAD.IADD R39, R37, 0x1, R2 ;  /* 0x0000000125277824 */ /* 0x000fe200078e0202 */
[----:B------:R-:W-:Y:S01]  /*61f0*/  LOP3.LUT R81, R81, 0x1, RZ, 0x3c, !PT ;  /* 0x0000000151517812 */ /* 0x000fe200078e3cff */
[----:B------:R-:W3:Y:S01]  /*6200*/  LDCU UR11, c[0x0][0xba0] ;  /* 0x00017400ff0b77ac */ /* 0x000ee20008000800 */
[----:B------:R-:W-:Y:S01]  /*6210*/  @P0 SEL R0, R3, R0, !P2 ;  /* 0x0000000003000207 */ /* 0x000fe20005000000 */
[----:B------:R-:W-:Y:S01]  /*6220*/  IMAD R102, R83, -0x10, R95 ;  /* 0xfffffff053667824 */ /* 0x000fe200078e025f */
[----:B------:R-:W-:Y:S01]  /*6230*/  LEA R56, R36, UR49, 0x3 ;  /* 0x0000003124387c11 */ /* 0x000fe2000f8e18ff */
[----:B------:R-:W-:Y:S01]  /*6240*/  USHF.L.U32 UR8, UR51, 0x7, URZ ;  /* 0x0000000733087899 */ /* 0x000fe200080006ff */
[----:B------:R-:W-:Y:S01]  /*6250*/  @P1 LOP3.LUT R0, R0, 0x1, RZ, 0xc0, !PT ;  /* 0x0000000100001812 */ /* 0x000fe200078ec0ff */
[----:B------:R-:W-:Y:S01]  /*6260*/  IMAD.MOV.U32 R57, RZ, RZ, RZ ;  /* 0x000000ffff397224 */ /* 0x000fe200078e00ff */
[----:B------:R-:W-:Y:S02]  /*6270*/  R2UR UR4, R91 ;  /* 0x000000005b0472ca */ /* 0x000fe400000e0000 */
[----:B------:R-:W-:Y:S02]  /*6280*/  CS2R R70, SRZ ;  /* 0x0000000000467805 */ /* 0x000fe4000001ff00 */
[----:B------:R-:W-:Y:S01]  /*6290*/  ISETP.NE.U32.OR P5, PT, R0, 0x1, !P1 ;  /* 0x000000010000780c */ /* 0x000fe20004fa5470 */
[----:B------:R-:W-:Y:S01]  /*62a0*/  IMAD.U32 R99, RZ, RZ, UR8 ;  /* 0x00000008ff637e24 */ /* 0x000fe2000f8e00ff */
[----:B------:R-:W-:Y:S02]  /*62b0*/  R2UR UR6, R90 ;  /* 0x000000005a0672ca */ /* 0x000fe400000e0000 */
[----:B------:R-:W-:Y:S02]  /*62c0*/  CS2R R68, SRZ ;  /* 0x0000000000447805 */ /* 0x000fe4000001ff00 */
[----:B------:R-:W-:Y:S02]  /*62d0*/  R2UR UR10, R92 ;  /* 0x000000005c0a72ca */ /* 0x000fe400000e0000 */
[----:B------:R-:W-:Y:S02]  /*62e0*/  CS2R R62, SRZ ;  /* 0x00000000003e7805 */ /* 0x000fe4000001ff00 */
[----:B------:R-:W-:Y:S02]  /*62f0*/  R2UR UR9, R89 ;  /* 0x00000000590972ca */ /* 0x000fe400000e0000 */
[----:B------:R-:W-:Y:S02]  /*6300*/  CS2R R60, SRZ ;  /* 0x00000000003c7805 */ /* 0x000fe4000001ff00 */
[----:B------:R-:W-:Y:S02]  /*6310*/  PLOP3.LUT P2, PT, PT, PT, UP1, 0x80, 0x8 ;  /* 0x000000000008781c */ /* 0x000fe40003f4f018 */
[----:B------:R-:W-:Y:S02]  /*6320*/  CS2R R54, SRZ ;  /* 0x0000000000367805 */ /* 0x000fe4000001ff00 */
[----:B------:R-:W-:Y:S01]  /*6330*/  LOP3.LUT P4, R100, R85, 0xff, RZ, 0xc0, !PT ;  /* 0x000000ff55647812 */ /* 0x000fe2000788c0ff */
[----:B------:R-:W-:Y:S01]  /*6340*/  UIMAD.WIDE.U32 UR4, UR8, UR4, URZ ;  /* 0x00000004080472a5 */ /* 0x000fe2000f8e00ff */
[----:B------:R-:W-:Y:S02]  /*6350*/  SEL R4, RZ, 0xffffffff, P3 ;  /* 0xffffffffff047807 */ /* 0x000fe40001800000 */
[----:B------:R-:W-:Y:S02]  /*6360*/  CS2R R52, SRZ ;  /* 0x0000000000347805 */ /* 0x000fe4000001ff00 */
[----:B------:R-:W-:Y:S01]  /*6370*/  @P5 SHF.L.U32 R0, R81, 0x1f, RZ ;  /* 0x0000001f51005819 */ /* 0x000fe200000006ff */
[----:B------:R-:W-:Y:S01]  /*6380*/  USHF.R.U32.HI UR5, URZ, UR6, UR5 ;  /* 0x00000006ff057299 */ /* 0x000fe20008011605 */
[----:B------:R-:W-:Y:S01]  /*6390*/  P2R R101, PR, RZ, 0x20 ;  /* 0x00000020ff657803 */ /* 0x000fe20000000000 */
[----:B------:R-:W-:Y:S01]  /*63a0*/  UISETP.NE.AND UP0, UPT, UR10, 0x1, UPT ;  /* 0x000000010a00788c */ /* 0x000fe2000bf05270 */
[----:B------:R4:W2:Y:S01]  /*63b0*/  @P5 SYNCS.PHASECHK.TRANS64.TRYWAIT P1, [UR49+0x60], R0 ;  /* 0x00006000ff0055a7 */ /* 0x0008a20008021131 */
[----:B------:R-:W-:Y:S02]  /*63c0*/  CS2R R50, SRZ ;  /* 0x0000000000327805 */ /* 0x000fe4000001ff00 */
[----:B------:R-:W-:Y:S01]  /*63d0*/  CS2R R48, SRZ ;  /* 0x0000000000307805 */ /* 0x000fe2000001ff00 */
[----:B------:R-:W-:Y:S01]  /*63e0*/  USEL UR5, UR8, UR5, !UP0 ;  /* 0x0000000508057287 */ /* 0x000fe2000c000000 */
[----:B------:R-:W-:Y:S01]  /*63f0*/  @P2 SEL R4, R3, R4, !P4 ;  /* 0x0000000403042207 */ /* 0x000fe20006000000 */
[----:B------:R-:W-:Y:S03]  /*6400*/  UISETP.NE.AND UP0, UPT, UR9, 0x1, UPT ;  /* 0x000000010900788c */ /* 0x000fe6000bf05270 */
[----:B------:R-:W-:Y:S01]  /*6410*/  LOP3.LUT R4, R4, 0x1, RZ, 0xc0, !PT ;  /* 0x0000000104047812 */ /* 0x000fe200078ec0ff */
[----:B------:R-:W-:Y:S02]  /*6420*/  IMAD R6, RZ, RZ, -UR5 ;  /* 0x80000005ff067e24 */ /* 0x000fe4000f8e02ff */
[----:B------:R-:W-:Y:S02]  /*6430*/  IMAD.U32 R98, RZ, RZ, UR5 ;  /* 0x00000005ff627e24 */ /* 0x000fe4000f8e00ff */
[----:B------:R-:W-:Y:S01]  /*6440*/  IMAD R99, R6, UR10, R99 ;  /* 0x0000000a06637c24 */ /* 0x000fe2000f8e0263 */
[----:B----4-:R-:W-:Y:S04]  /*6450*/  SHF.L.U32 R0, R80, 0x1f, RZ ;  /* 0x0000001f50007819 */ /* 0x010fe800000006ff */
[----:B------:R4:W4:Y:S01]  /*6460*/  SYNCS.PHASECHK.TRANS64.TRYWAIT P0, [R56+URZ+0xc0], R0 ;  /* 0x0000c000380075a7 */ /* 0x00092200080011ff */
[----:B-1----:R-:W-:Y:S07]  /*6470*/  UIMAD.WIDE.U32 UR6, UR5, UR12, URZ ;  /* 0x0000000c050672a5 */ /* 0x002fee000f8e00ff */
[----:B------:R-:W-:Y:S02]  /*6480*/  UMOV UR4, UR7 ;  /* 0x0000000700047c82 */ /* 0x000fe40008000000 */
[----:B------:R-:W-:Y:S04]  /*6490*/  USHF.R.U32.HI UR4, URZ, UR13, UR4 ;  /* 0x0000000dff047299 */ /* 0x000fe80008011604 */
[----:B------:R-:W-:Y:S02]  /*64a0*/  USEL UR4, UR5, UR4, !UP0 ;  /* 0x0000000405047287 */ /* 0x000fe4000c000000 */
[----:B------:R-:W-:Y:S02]  /*64b0*/  UISETP.NE.AND UP0, UPT, UR14, 0x1, UPT ;  /* 0x000000010e00788c */ /* 0x000fe4000bf05270 */
[----:B------:R-:W-:Y:S02]  /*64c0*/  UIMAD.WIDE.U32 UR6, UR4, UR15, URZ ;  /* 0x0000000f040672a5 */ /* 0x000fe4000f8e00ff */
[----:B------:R-:W-:Y:S02]  /*64d0*/  IMAD.U32 R97, RZ, RZ, UR4 ;  /* 0x00000004ff617e24 */ /* 0x000fe4000f8e00ff */
[----:B------:R-:W-:Y:S01]  /*64e0*/  PLOP3.LUT P2, PT, PT, PT, UP0, 0x80, 0x8 ;  /* 0x000000000008781c */ /* 0x000fe20003f4f008 */
[----:B------:R-:W-:Y:S02]  /*64f0*/  IMAD R5, RZ, RZ, -UR4 ;  /* 0x80000004ff057e24 */ /* 0x000fe4000f8e02ff */
[----:B------:R-:W-:Y:S01]  /*6500*/  UMOV UR6, UR7 ;  /* 0x0000000700067c82 */ /* 0x000fe20008000000 */
[----:B------:R-:W-:Y:S01]  /*6510*/  IMAD.U32 R96, RZ, RZ, UR4 ;  /* 0x00000004ff607e24 */ /* 0x000fe2000f8e00ff */
[----:B---3--:R-:W-:Y:S01]  /*6520*/  USHF.R.U32.HI UR6, URZ, UR11, UR6 ;  /* 0x0000000bff067299 */ /* 0x008fe20008011606 */
[----:B------:R-:W-:Y:S05]  /*6530*/  IMAD R98, R5, UR9, R98 ;  /* 0x0000000905627c24 */ /* 0x000fea000f8e0262 */
[----:B------:R-:W-:Y:S02]  /*6540*/  SEL R97, R97, UR6, !P2 ;  /* 0x0000000661617c07 */ /* 0x000fe4000d000000 */
[----:B------:R-:W-:Y:S03]  /*6550*/  ISETP.NE.U32.AND P2, PT, R4, 0x1, PT ;  /* 0x000000010400780c */ /* 0x000fe60003f45070 */
[----:B------:R-:W-:Y:S01]  /*6560*/  IMAD.MOV R3, RZ, RZ, -R97 ;  /* 0x000000ffff037224 */ /* 0x000fe200078e0a61 */
[----:B------:R-:W-:Y:S03]  /*6570*/  P2R R59, PR, RZ, 0x4 ;  /* 0x00000004ff3b7803 */ /* 0x000fe60000000000 */
[----:B------:R-:W-:Y:S01]  /*6580*/  IMAD R96, R3, UR14, R96 ;  /* 0x0000000e03607c24 */ /* 0x000fe2000f8e0260 */
[----:B--2---:R-:W-:Y:S01]  /*6590*/  @P5 SEL R58, RZ, 0x1, !P1 ;  /* 0x00000001ff3a5807 */ /* 0x004fe20004800000 */
[----:B------:R-:W-:Y:S06]  /*65a0*/  @!P5 BRA `(.L_x_85) ;  /* 0x000000000058d947 */ /* 0x000fec0003800000 */
[----:B------:R-:W-:Y:S01]  /*65b0*/  IMAD.MOV.U32 R71, RZ, RZ, RZ ;  /* 0x000000ffff477224 */ /* 0x000fe200078e00ff */
[----:B------:R-:W-:Y:S01]  /*65c0*/  ISETP.NE.AND P1, PT, R58, RZ, PT ;  /* 0x000000ff3a00720c */ /* 0x000fe20003f25270 */
[----:B------:R-:W-:Y:S01]  /*65d0*/  BSSY B0, `(.L_x_86) ;  /* 0x000000c000007945 */ /* 0x000fe20003800000 */
[----:B------:R-:W-:Y:S02]  /*65e0*/  CS2R R50, SRZ ;  /* 0x0000000000327805 */ /* 0x000fe4000001ff00 */
[----:B------:R-:W-:Y:S02]  /*65f0*/  CS2R R48, SRZ ;  /* 0x0000000000307805 */ /* 0x000fe4000001ff00 */
[----:B------:R-:W-:Y:S02]  /*6600*/  CS2R R54, SRZ ;  /* 0x0000000000367805 */ /* 0x000fe4000001ff00 */
[----:B------:R-:W-:Y:S02]  /*6610*/  CS2R R52, SRZ ;  /* 0x0000000000347805 */ /* 0x000fe4000001ff00 */
[----:B------:R-:W-:Y:S02]  /*6620*/  CS2R R62, SRZ ;  /* 0x00000000003e7805 */ /* 0x000fe4000001ff00 */
[----:B------:R-:W-:Y:S02]  /*6630*/  CS2R R60, SRZ ;  /* 0x00000000003c7805 */ /* 0x000fe4000001ff00 */
[----:B------:R-:W-:Y:S01]  /*6640*/  CS2R R68, SRZ ;  /* 0x0000000000447805 */ /* 0x000fe2000001ff00 */
[----:B------:R-:W-:Y:S06]  /*6650*/  @P1 BRA `(.L_x_87) ;  /* 0x00000000000c1947 */ /* 0x000fec0003800000 */
[----:B------:R-:W-:Y:S04]  /*6660*/  SHF.L.U32 R3, R81, 0x1f, RZ ;  /* 0x0000001f51037819 */ /* 0x000fe800000006ff */
[----:B------:R-:W1:Y:S02]  /*6670*/  SYNCS.PHASECHK.TRANS64.TRYWAIT P1, [UR49+0x60], R3 ;  /* 0x00006003ff0075a7 */ /* 0x000e640008021131 */
[----:B-1----:R-:W-:Y:S05]  /*6680*/  @!P1 BRA `(.L_x_88) ;  /* 0x0000003c00689947 */ /* 0x002fea0003800000 */
.L_x_87:
[----:B------:R-:W-:Y:S05]  /*6690*/  BSYNC B0 ;  /* 0x0000000000007941 */ /* 0x000fea0003800000 */
.L_x_86:
[----:B------:R-:W-:Y:S01]  /*66a0*/  ISETP.NE.AND P1, PT, R59, RZ, PT ;  /* 0x000000ff3b00720c */ /* 0x000fe20003f25270 */
[----:B------:R-:W-:Y:S11]  /*66b0*/  HFMA2 R57, -RZ, RZ, 0, 5.9604644775390625e-08 ;  /* 0x00000001ff397431 */ /* 0x000ff600000001ff */
[----:B------:R-:W-:Y:S01]  /*66c0*/  @!UPT UIADD3 URZ, UPT, UPT, URZ, URZ, URZ ;  /* 0x000000fffffff290 */ /* 0x000fe2000fffe0ff */
[----:B------:R2:W3:Y:S04]  /*66d0*/  @P1 LDS.128 R48, [R82] ;  /* 0x0000000052301984 */ /* 0x0004e80000000c00 */
[----:B------:R2:W1:Y:S04]  /*66e0*/  @P1 LDS.128 R52, [R95+0x10] ;  /* 0x000010005f341984 */ /* 0x0004680000000c00 */
[----:B------:R2:W1:Y:S04]  /*66f0*/  @P1 LDS.128 R60, [R94+0x20] ;  /* 0x000020005e3c1984 */ /* 0x0004680000000c00 */
[----:B------:R2:W1:Y:S02]  /*6700*/  @P1 LDS.128 R68, [R102+0x30] ;  /* 0x0000300066441984 */ /* 0x0004640000000c00 */
.L_x_85:
[----:B------:R-:W-:Y:S05]  /*6710*/  BSYNC B1 ;  /* 0x0000000000017941 */ /* 0x000fea0003800000 */
.L_x_84:
[----:B-1----:R-:W-:Y:S04]  /*6720*/  SHF.R.U32.HI R2, RZ, 0x15, R39 ;  /* 0x00000015ff027819 */ /* 0x002fe80000011627 */
[----:B------:R-:W-:Y:S01]  /*6730*/  LOP3.LUT P1, RZ, R2, 0x3, R86, 0x48, !PT ;  /* 0x0000000302ff7812 */ /* 0x000fe20007824856 */
[----:B------:R-:W-:Y:S01]  /*6740*/  @!UPT UIADD3 URZ, UPT, UPT, URZ, URZ, URZ ;  /* 0x000000fffffff290 */ /* 0x000fe2000fffe0ff */
[----:B----4-:R-:W-:Y:S11]  /*6750*/  @P0 BRA `(.L_x_89) ;  /* 0x0000000000080947 */ /* 0x010ff60003800000 */
[----:B------:R-:W1:Y:S02]  /*6760*/  SYNCS.PHASECHK.TRANS64.TRYWAIT P0, [R56+URZ+0xc0], R0 ;  /* 0x0000c000380075a7 */ /* 0x000e6400080011ff */
[----:B-1----:R-:W-:Y:S05]  /*6770*/  @!P0 BRA `(.L_x_90) ;  /* 0x0000003c00448947 */ /* 0x002fea0003800000 */
.L_x_89:
[----:B------:R-:W-:Y:S05]  /*6780*/  @!P1 BRA `(.L_x_91) ;  /* 0x0000000000409947 */ /* 0x000fea0003800000 */
[----:B------:R-:W4:Y:S01]  /*6790*/  LDCU.64 UR8, c[0x4][0x70] ;  /* 0x01000e00ff0877ac */ /* 0x000f220008000a00 */
[----:B------:R-:W-:Y:S01]  /*67a0*/  MOV R3, 0x0 ;  /* 0x0000000000037802 */ /* 0x000fe20000000f00 */
[----:B------:R-:W-:Y:S02]  /*67b0*/  HFMA2 R12, -RZ, RZ, 0, 5.9604644775390625e-08 ;  /* 0x00000001ff0c7431 */ /* 0x000fe400000001ff */
[----:B------:R-:W-:Y:S02]  /*67c0*/  IMAD.MOV.U32 R8, RZ, RZ, 0x192 ;  /* 0x00000192ff087424 */ /* 0x000fe400078e00ff */
[----:B------:R-:W-:Y:S01]  /*67d0*/  IMAD.MOV.U32 R13, RZ, RZ, RZ ;  /* 0x000000ffff0d7224 */ /* 0x000fe200078e00ff */
[----:B------:R-:W5:Y:S01]  /*67e0*/  LDCU.64 UR6, c[0x4][0x78] ;  /* 0x01000f00ff0677ac */ /* 0x000f620008000a00 */
[----:B------:R-:W1:Y:S01]  /*67f0*/  LDC.64 R2, c[0x4][R3] ;  /* 0x0100000003027b82 */ /* 0x000e620000000a00 */
[----:B------:R-:W2:Y:S01]  /*6800*/  LDCU.64 UR4, c[0x4][0x10] ;  /* 0x01000200ff0477ac */ /* 0x000ea20008000a00 */
[----:B----4-:R-:W-:Y:S01]  /*6810*/  MOV R5, UR9 ;  /* 0x0000000900057c02 */ /* 0x010fe20008000f00 */
[----:B------:R-:W-:Y:S01]  /*6820*/  IMAD.U32 R4, RZ, RZ, UR8 ;  /* 0x00000008ff047e24 */ /* 0x000fe2000f8e00ff */
[----:B-----5:R-:W-:Y:S01]  /*6830*/  MOV R7, UR7 ;  /* 0x0000000700077c02 */ /* 0x020fe20008000f00 */
[----:B------:R-:W-:Y:S01]  /*6840*/  IMAD.U32 R6, RZ, RZ, UR6 ;  /* 0x00000006ff067e24 */ /* 0x000fe2000f8e00ff */
[----:B--2---:R-:W-:Y:S01]  /*6850*/  MOV R11, UR5 ;  /* 0x00000005000b7c02 */ /* 0x004fe20008000f00 */
[----:B------:R-:W-:Y:S02]  /*6860*/  IMAD.U32 R10, RZ, RZ, UR4 ;  /* 0x00000004ff0a7e24 */ /* 0x000fe4000f8e00ff */
[----:B------:R-:W-:Y:S07]  /*6870*/  LEPC R20, `(.L_x_91) ;  /* 0x000000001014794e */ /* 0x000fee0000000000 */
[----:B-1-3--:R-:W-:Y:S05]  /*6880*/  CALL.ABS.NOINC R2 ;  /* 0x0000000002007343 */ /* 0x00afea0003c00000 */
.L_x_91:
[----:B---3--:R-:W-:Y:S01]  /*6890*/  SHF.L.U32 R3, R48, 0x10, RZ ;  /* 0x0000001030037819 */ /* 0x008fe200000006ff */
[----:B------:R-:W-:Y:S05]  /*68a0*/  WARPSYNC.ALL ;  /* 0x0000000000007948 */ /* 0x000fea0003800000 */
[----:B------:R-:W-:Y:S01]  /*68b0*/  R2UR UR4, R39 ;  /* 0x00000000270472ca */ /* 0x000fe200000e0000 */
[----:B------:R-:W-:Y:S01]  /*68c0*/  BSSY.RECONVERGENT B0, `(.L_x_92) ;  /* 0x000008b000007945 */ /* 0x000fe20003800200 */
[C---:B------:R-:W-:Y:S02]  /*68d0*/  SHF.L.U32 R40, R49.reuse, 0x10, RZ ;  /* 0x0000001031287819 */ /* 0x040fe400000006ff */
[----:B------:R-:W-:Y:S02]  /*68e0*/  LOP3.LUT R42, R49, 0xffff0000, RZ, 0xc0, !PT ;  /* 0xffff0000312a7812 */ /* 0x000fe400078ec0ff */
[----:B------:R-:W-:Y:S07]  /*68f0*/  ISETP.NE.AND P0, PT, R84, RZ, PT ;  /* 0x000000ff5400720c */ /* 0x000fee0003f05270 */
[----:B------:R-:W1:Y:S02]  /*6900*/  LDTM.x32 R4, tmem[UR4] ;  /* 0x00000004000479ee */ /* 0x000e6400082c0000 */
[----:B-1----:R-:W-:Y:S01]  /*6910*/  FMUL R0, R38, R4 ;  /* 0x0000000426007220 */ /* 0x002fe20000400000 */
[----:B------:R-:W-:Y:S01]  /*6920*/  LOP3.LUT R4, R48, 0xffff0000, RZ, 0xc0, !PT ;  /* 0xffff000030047812 */ /* 0x000fe200078ec0ff */
[C---:B------:R-:W-:Y:S01]  /*6930*/  FMUL R2, R38.reuse, R5 ;  /* 0x0000000526027220 */ /* 0x040fe20000400000 */
[C---:B------:R-:W-:Y:S01]  /*6940*/  FMUL R7, R38.reuse, R7 ;  /* 0x0000000726077220 */ /* 0x040fe20000400000 */
[C---:B------:R-:W-:Y:S01]  /*6950*/  FFMA R0, R41.reuse, R3, R0 ;  /* 0x0000000329007223 */ /* 0x040fe20000000000 */
[C---:B------:R-:W-:Y:S01]  /*6960*/  FMUL R3, R38.reuse, R6 ;  /* 0x0000000626037220 */ /* 0x040fe20000400000 */
[----:B------:R-:W-:Y:S01]  /*6970*/  FFMA R2, R41, R4, R2 ;  /* 0x0000000429027223 */ /* 0x000fe20000000002 */
[C---:B------:R-:W-:Y:S01]  /*6980*/  FMUL R4, R38.reuse, R8 ;  /* 0x0000000826047220 */ /* 0x040fe20000400000 */
[C---:B------:R-:W-:Y:S01]  /*6990*/  FMUL R8, R38.reuse, R12 ;  /* 0x0000000c26087220 */ /* 0x040fe20000400000 */
[C---:B------:R-:W-:Y:S01]  /*69a0*/  FMUL R12, R38.reuse, R16 ;  /* 0x00000010260c7220 */ /* 0x040fe20000400000 */
[----:B------:R-:W-:Y:S01]  /*69b0*/  FMUL R16, R38, R20 ;  /* 0x0000001426107220 */ /* 0x000fe20000400000 */
[----:B------:R-:W-:Y:S01]  /*69c0*/  F2FP.BF16.F32.PACK_AB R44, R2, R0 ;  /* 0x00000000022c723e */ /* 0x000fe200000010ff */
[----:B------:R-:W-:Y:S01]  /*69d0*/  FMUL R20, R38, R24 ;  /* 0x0000001826147220 */ /* 0x000fe20000400000 */
[----:B------:R-:W-:Y:S01]  /*69e0*/  LOP3.LUT R0, R50, 0xffff0000, RZ, 0xc0, !PT ;  /* 0xffff000032007812 */ /* 0x000fe200078ec0ff */
[C---:B------:R-:W-:Y:S01]  /*69f0*/  FMUL R24, R38.reuse, R28 ;  /* 0x0000001c26187220 */ /* 0x040fe20000400000 */
[----:B------:R-:W-:Y:S01]  /*6a00*/  SHF.L.U32 R2, R51, 0x10, RZ ;  /* 0x0000001033027819 */ /* 0x000fe200000006ff */
[----:B------:R-:W-:Y:S01]  /*6a10*/  FMUL R28, R38, R32 ;  /* 0x00000020261c7220 */ /* 0x000fe20000400000 */
[----:B------:R-:W-:Y:S01]  /*6a20*/  SHF.L.U32 R32, R50, 0x10, RZ ;  /* 0x0000001032207819 */ /* 0x000fe200000006ff */
[C---:B------:R-:W-:Y:S01]  /*6a30*/  FMUL R5, R38.reuse, R9 ;  /* 0x0000000926057220 */ /* 0x040fe20000400000 */
[C---:B------:R-:W-:Y:S01]  /*6a40*/  FFMA R3, R41.reuse, R40, R3 ;  /* 0x0000002829037223 */ /* 0x040fe20000000003 */
[C---:B------:R-:W-:Y:S01]  /*6a50*/  FFMA R7, R41.reuse, R42, R7 ;  /* 0x0000002a29077223 */ /* 0x040fe20000000007 */
[----:B------:R-:W-:Y:S01]  /*6a60*/  FMUL R6, R38, R10 ;  /* 0x0000000a26067220 */ /* 0x000fe20000400000 */
[----:B------:R-:W-:Y:S01]  /*6a70*/  FFMA R4, R41, R32, R4 ;  /* 0x0000002029047223 */ /* 0x000fe20000000004 */
[----:B------:R-:W-:Y:S01]  /*6a80*/  LOP3.LUT R32, R51, 0xffff0000, RZ, 0xc0, !PT ;  /* 0xffff000033207812 */ /* 0x000fe200078ec0ff */
[----:B------:R-:W-:Y:S01]  /*6a90*/  FFMA R5, R41, R0, R5 ;  /* 0x0000000029057223 */ /* 0x000fe20000000005 */
[----:B------:R-:W-:Y:S01]  /*6aa0*/  SHF.L.U32 R0, R52, 0x10, RZ ;  /* 0x0000001034007819 */ /* 0x000fe200000006ff */
[----:B------:R-:W-:Y:S01]  /*6ab0*/  FMUL R11, R38, R11 ;  /* 0x0000000b260b7220 */ /* 0x000fe20000400000 */
[----:B------:R-:W-:Y:S01]  /*6ac0*/  F2FP.BF16.F32.PACK_AB R45, R7, R3 ;  /* 0x00000003072d723e */ /* 0x000fe200000010ff */
[C---:B------:R-:W-:Y:S01]  /*6ad0*/  FFMA R6, R41.reuse, R2, R6 ;  /* 0x0000000229067223 */ /* 0x040fe20000000006 */
[----:B------:R-:W-:Y:S01]  /*6ae0*/  LOP3.LUT R2, R52, 0xffff0000, RZ, 0xc0, !PT ;  /* 0xffff000034027812 */ /* 0x000fe200078ec0ff */
[----:B------:R-:W-:Y:S01]  /*6af0*/  FFMA R11, R41, R32, R11 ;  /* 0x00000020290b7223 */ /* 0x000fe2000000000b */
[----:B------:R-:W-:Y:S01]  /*6b00*/  SHF.L.U32 R3, R53, 0x10, RZ ;  /* 0x0000001035037819 */ /* 0x000fe200000006ff */
[----:B------:R-:W-:Y:S01]  /*6b10*/  FFMA R8, R41, R0, R8 ;  /* 0x0000000029087223 */ /* 0x000fe20000000008 */
[----:B------:R-:W-:Y:S01]  /*6b20*/  LOP3.LUT R0, R53, 0xffff0000, RZ, 0xc0, !PT ;  /* 0xffff000035007812 */ /* 0x000fe200078ec0ff */
[C---:B------:R-:W-:Y:S01]  /*6b30*/  FMUL R9, R38.reuse, R13 ;  /* 0x0000000d26097220 */ /* 0x040fe20000400000 */
[----:B------:R-:W-:Y:S01]  /*6b40*/  F2FP.BF16.F32.PACK_AB R46, R5, R4 ;  /* 0x00000004052e723e */ /* 0x000fe200000010ff */
[C---:B------:R-:W-:Y:S01]  /*6b50*/  FMUL R10, R38.reuse, R14 ;  /* 0x0000000e260a7220 */ /* 0x040fe20000400000 */
[----:B------:R-:W-:Y:S01]  /*6b60*/  F2FP.BF16.F32.PACK_AB R47, R11, R6 ;  /* 0x000000060b2f723e */ /* 0x000fe200000010ff */
[----:B------:R-:W-:Y:S01]  /*6b70*/  FMUL R15, R38, R15 ;  /* 0x0000000f260f7220 */ /* 0x000fe20000400000 */
[----:B------:R-:W-:Y:S01]  /*6b80*/  SHF.L.U32 R4, R69, 0x10, RZ ;  /* 0x0000001045047819 */ /* 0x000fe200000006ff */
[C---:B------:R-:W-:Y:S01]  /*6b90*/  FFMA R9, R41.reuse, R2, R9 ;  /* 0x0000000229097223 */ /* 0x040fe20000000009 */
[C---:B------:R-:W-:Y:S01]  /*6ba0*/  SHF.L.U32 R2, R54.reuse, 0x10, RZ ;  /* 0x0000001036027819 */ /* 0x040fe200000006ff */
[C---:B------:R-:W-:Y:S01]  /*6bb0*/  FFMA R10, R41.reuse, R3, R10 ;  /* 0x00000003290a7223 */ /* 0x040fe2000000000a */
[----:B------:R-:W-:Y:S01]  /*6bc0*/  LOP3.LUT R3, R54, 0xffff0000, RZ, 0xc0, !PT ;  /* 0xffff000036037812 */ /* 0x000fe200078ec0ff */
[----:B------:R-:W-:Y:S01]  /*6bd0*/  FFMA R15, R41, R0, R15 ;  /* 0x00000000290f7223 */ /* 0x000fe2000000000f */
[----:B------:R-:W-:Y:S01]  /*6be0*/  SHF.L.U32 R0, R55, 0x10, RZ ;  /* 0x0000001037007819 */ /* 0x000fe200000006ff */
[C---:B------:R-:W-:Y:S01]  /*6bf0*/  FMUL R13, R38.reuse, R17 ;  /* 0x00000011260d7220 */ /* 0x040fe20000400000 */
[----:B------:R-:W-:Y:S01]  /*6c00*/  F2FP.BF16.F32.PACK_AB R8, R9, R8 ;  /* 0x000000080908723e */ /* 0x000fe200000010ff */
[----:B------:R-:W-:Y:S01]  /*6c10*/  FMUL R14, R38, R18 ;  /* 0x00000012260e7220 */ /* 0x000fe20000400000 */
[----:B------:R-:W-:Y:S01]  /*6c20*/  F2FP.BF16.F32.PACK_AB R9, R15, R10 ;  /* 0x0000000a0f09723e */ /* 0x000fe200000010ff */
[----:B------:R-:W-:Y:S01]  /*6c30*/  FFMA R12, R41, R2, R12 ;  /* 0x00000002290c7223 */ /* 0x000fe2000000000c */
[----:B------:R-:W-:Y:S01]  /*6c40*/  LOP3.LUT R2, R55, 0xffff0000, RZ, 0xc0, !PT ;  /* 0xffff000037027812 */ /* 0x000fe200078ec0ff */
[----:B------:R-:W-:Y:S01]  /*6c50*/  FFMA R13, R41, R3, R13 ;  /* 0x00000003290d7223 */ /* 0x000fe2000000000d */
[----:B------:R-:W-:Y:S01]  /*6c60*/  SHF.L.U32 R3, R61, 0x10, RZ ;  /* 0x000000103d037819 */ /* 0x000fe200000006ff */
[----:B------:R-:W-:Y:S01]  /*6c70*/  FFMA R14, R41, R0, R14 ;  /* 0x00000000290e7223 */ /* 0x000fe2000000000e */
[----:B------:R-:W-:Y:S01]  /*6c80*/  SHF.L.U32 R0, R60, 0x10, RZ ;  /* 0x000000103c007819 */ /* 0x000fe200000006ff */
[----:B------:R-:W-:Y:S01]  /*6c90*/  FMUL R19, R38, R19 ;  /* 0x0000001326137220 */ /* 0x000fe20000400000 */
[----:B------:R-:W-:Y:S01]  /*6ca0*/  F2FP.BF16.F32.PACK_AB R10, R13, R12 ;  /* 0x0000000c0d0a723e */ /* 0x000fe200000010ff */
[----:B------:R1:W-:Y:S01]  /*6cb0*/  STS.128 [R82], R44 ;  /* 0x0000002c52007388 */ /* 0x0003e20000000c00 */
[----:B------:R-:W-:Y:S01]  /*6cc0*/  LOP3.LUT R5, R71, 0xffff0000, RZ, 0xc0, !PT ;  /* 0xffff000047057812 */ /* 0x000fe200078ec0ff */
[C---:B------:R-:W-:Y:S01]  /*6cd0*/  FFMA R19, R41.reuse, R2, R19 ;  /* 0x0000000229137223 */ /* 0x040fe20000000013 */
[----:B------:R-:W-:Y:S01]  /*6ce0*/  LOP3.LUT R2, R60, 0xffff0000, RZ, 0xc0, !PT ;  /* 0xffff00003c027812 */ /* 0x000fe200078ec0ff */
[----:B------:R-:W-:Y:S01]  /*6cf0*/  FFMA R16, R41, R0, R16 ;  /* 0x0000000029107223 */ /* 0x000fe20000000010 */
[----:B------:R-:W-:Y:S01]  /*6d00*/  LOP3.LUT R0, R61, 0xffff0000, RZ, 0xc0, !PT ;  /* 0xffff00003d007812 */ /* 0x000fe200078ec0ff */
[C---:B------:R-:W-:Y:S01]  /*6d10*/  FMUL R17, R38.reuse, R21 ;  /* 0x0000001526117220 */ /* 0x040fe20000400000 */
[----:B------:R-:W-:Y:S01]  /*6d20*/  F2FP.BF16.F32.PACK_AB R11, R19, R14 ;  /* 0x0000000e130b723e */ /* 0x000fe200000010ff */
[C---:B------:R-:W-:Y:S01]  /*6d30*/  FMUL R18, R38.reuse, R22 ;  /* 0x0000001626127220 */ /* 0x040fe20000400000 */
[----:B------:R-:W-:Y:S01]  /*6d40*/  FMUL R23, R38, R23 ;  /* 0x0000001726177220 */ /* 0x000fe20000400000 */
[C---:B------:R-:W-:Y:S01]  /*6d50*/  FFMA R17, R41.reuse, R2, R17 ;  /* 0x0000000229117223 */ /* 0x040fe20000000011 */
[C---:B------:R-:W-:Y:S01]  /*6d60*/  SHF.L.U32 R2, R62.reuse, 0x10, RZ ;  /* 0x000000103e027819 */ /* 0x040fe200000006ff */
[----:B------:R1:W-:Y:S01]  /*6d70*/  STS.128 [R95+0x10], R8 ;  /* 0x000010085f007388 */ /* 0x0003e20000000c00 */
[----:B------:R-:W-:Y:S01]  /*6d80*/  FFMA R18, R41, R3, R18 ;  /* 0x0000000329127223 */ /* 0x000fe20000000012 */
[----:B------:R-:W-:Y:S01]  /*6d90*/  SHF.L.U32 R3, R63, 0x10, RZ ;  /* 0x000000103f037819 */ /* 0x000fe200000006ff */
[----:B------:R-:W-:Y:S01]  /*6da0*/  FFMA R23, R41, R0, R23 ;  /* 0x0000000029177223 */ /* 0x000fe20000000017 */
[----:B------:R-:W-:Y:S01]  /*6db0*/  LOP3.LUT R0, R62, 0xffff0000, RZ, 0xc0, !PT ;  /* 0xffff00003e007812 */ /* 0x000fe200078ec0ff */
[C---:B------:R-:W-:Y:S01]  /*6dc0*/  FMUL R21, R38.reuse, R25 ;  /* 0x0000001926157220 */ /* 0x040fe20000400000 */
[----:B------:R-:W-:Y:S01]  /*6dd0*/  F2FP.BF16.F32.PACK_AB R16, R17, R16 ;  /* 0x000000101110723e */ /* 0x000fe200000010ff */
[C---:B------:R-:W-:Y:S01]  /*6de0*/  FMUL R22, R38.reuse, R26 ;  /* 0x0000001a26167220 */ /* 0x040fe20000400000 */
[C---:B------:R-:W-:Y:S01]  /*6df0*/  FFMA R20, R41.reuse, R2, R20 ;  /* 0x0000000229147223 */ /* 0x040fe20000000014 */
[----:B------:R-:W-:Y:S01]  /*6e00*/  FFMA R21, R41, R0, R21 ;  /* 0x0000000029157223 */ /* 0x000fe20000000015 */
[----:B------:R-:W-:Y:S01]  /*6e10*/  LOP3.LUT R0, R63, 0xffff0000, RZ, 0xc0, !PT ;  /* 0xffff00003f007812 */ /* 0x000fe200078ec0ff */
[C---:B------:R-:W-:Y:S01]  /*6e20*/  FFMA R22, R41.reuse, R3, R22 ;  /* 0x0000000329167223 */ /* 0x040fe20000000016 */
[----:B------:R-:W-:Y:S01]  /*6e30*/  FMUL R27, R38, R27 ;  /* 0x0000001b261b7220 */ /* 0x000fe20000400000 */
[----:B------:R-:W-:Y:S01]  /*6e40*/  SHF.L.U32 R2, R68, 0x10, RZ ;  /* 0x0000001044027819 */ /* 0x000fe200000006ff */
[----:B------:R-:W-:Y:S01]  /*6e50*/  FMUL R25, R38, R29 ;  /* 0x0000001d26197220 */ /* 0x000fe20000400000 */
[----:B------:R-:W-:Y:S01]  /*6e60*/  LOP3.LUT R3, R68, 0xffff0000, RZ, 0xc0, !PT ;  /* 0xffff000044037812 */ /* 0x000fe200078ec0ff */
[C---:B------:R-:W-:Y:S01]  /*6e70*/  FMUL R26, R38.reuse, R30 ;  /* 0x0000001e261a7220 */ /* 0x040fe20000400000 */
[C---:B------:R-:W-:Y:S01]  /*6e80*/  FFMA R27, R41.reuse, R0, R27 ;  /* 0x00000000291b7223 */ /* 0x040fe2000000001b */
[----:B------:R-:W-:Y:S01]  /*6e90*/  FFMA R24, R41, R2, R24 ;  /* 0x0000000229187223 */ /* 0x000fe20000000018 */
[----:B------:R-:W-:Y:S01]  /*6ea0*/  LOP3.LUT R0, R69, 0xffff0000, RZ, 0xc0, !PT ;  /* 0xffff000045007812 */ /* 0x000fe200078ec0ff */
[C---:B------:R-:W-:Y:S01]  /*6eb0*/  FFMA R25, R41.reuse, R3, R25 ;  /* 0x0000000329197223 */ /* 0x040fe20000000019 */
[----:B------:R-:W-:Y:S01]  /*6ec0*/  FMUL R31, R38, R31 ;  /* 0x0000001f261f7220 */ /* 0x000fe20000400000 */
[C---:B------:R-:W-:Y:S01]  /*6ed0*/  SHF.L.U32 R2, R70.reuse, 0x10, RZ ;  /* 0x0000001046027819 */ /* 0x040fe200000006ff */
[----:B------:R-:W-:Y:S01]  /*6ee0*/  FFMA R26, R41, R4, R26 ;  /* 0x00000004291a7223 */ /* 0x000fe2000000001a */
[----:B------:R-:W-:Y:S01]  /*6ef0*/  LOP3.LUT R3, R70, 0xffff0000, RZ, 0xc0, !PT ;  /* 0xffff000046037812 */ /* 0x000fe200078ec0ff */
[C---:B------:R-:W-:Y:S01]  /*6f00*/  FMUL R29, R38.reuse, R33 ;  /* 0x00000021261d7220 */ /* 0x040fe20000400000 */
[----:B------:R-:W-:Y:S01]  /*6f10*/  SHF.L.U32 R4, R71, 0x10, RZ ;  /* 0x0000001047047819 */ /* 0x000fe200000006ff */
[C---:B------:R-:W-:Y:S01]  /*6f20*/  FMUL R30, R38.reuse, R34 ;  /* 0x00000022261e7220 */ /* 0x040fe20000400000 */
[----:B------:R-:W-:Y:S01]  /*6f30*/  F2FP.BF16.F32.PACK_AB R17, R23, R18 ;  /* 0x000000121711723e */ /* 0x000fe200000010ff */
[----:B------:R-:W-:Y:S01]  /*6f40*/  FFMA R31, R41, R0, R31 ;  /* 0x00000000291f7223 */ /* 0x000fe2000000001f */
[----:B------:R-:W-:Y:S01]  /*6f50*/  FMUL R35, R38, R35 ;  /* 0x0000002326237220 */ /* 0x000fe20000400000 */
[----:B------:R-:W-:Y:S01]  /*6f60*/  F2FP.BF16.F32.PACK_AB R18, R21, R20 ;  /* 0x000000141512723e */ /* 0x000fe200000010ff */
[----:B------:R-:W-:Y:S01]  /*6f70*/  FFMA R28, R41, R2, R28 ;  /* 0x00000002291c7223 */ /* 0x000fe2000000001c */
[----:B------:R-:W-:Y:S01]  /*6f80*/  F2FP.BF16.F32.PACK_AB R19, R27, R22 ;  /* 0x000000161b13723e */ /* 0x000fe200000010ff */
[C---:B------:R-:W-:Y:S01]  /*6f90*/  FFMA R29, R41.reuse, R3, R29 ;  /* 0x00000003291d7223 */ /* 0x040fe2000000001d */
[C---:B------:R-:W-:Y:S01]  /*6fa0*/  FFMA R30, R41.reuse, R4, R30 ;  /* 0x00000004291e7223 */ /* 0x040fe2000000001e */
[----:B------:R-:W-:Y:S01]  /*6fb0*/  FFMA R35, R41, R5, R35 ;  /* 0x0000000529237223 */ /* 0x000fe20000000023 */
[----:B------:R-:W-:Y:S01]  /*6fc0*/  F2FP.BF16.F32.PACK_AB R24, R25, R24 ;  /* 0x000000181918723e */ /* 0x000fe200000010ff */
[----:B------:R1:W-:Y:S01]  /*6fd0*/  STS.128 [R94+0x20], R16 ;  /* 0x000020105e007388 */ /* 0x0003e20000000c00 */
[----:B------:R-:W-:Y:S02]  /*6fe0*/  F2FP.BF16.F32.PACK_AB R25, R31, R26 ;  /* 0x0000001a1f19723e */ /* 0x000fe400000010ff */
[----:B------:R-:W-:Y:S02]  /*6ff0*/  F2FP.BF16.F32.PACK_AB R26, R29, R28 ;  /* 0x0000001c1d1a723e */ /* 0x000fe400000010ff */
[----:B------:R-:W-:Y:S05]  /*7000*/  F2FP.BF16.F32.PACK_AB R27, R35, R30 ;  /* 0x0000001e231b723e */ /* 0x000fea00000010ff */
[----:B------:R1:W-:Y:S01]  /*7010*/  STS.128 [R102+0x30], R24 ;  /* 0x0000301866007388 */ /* 0x0003e20000000c00 */
[----:B------:R-:W-:Y:S01]  /*7020*/  @!PT LDS RZ, [RZ] ;  /* 0x00000000fffff984 */ /* 0x000fe20000000800 */
[----:B------:R-:W-:Y:S01]  /*7030*/  @!PT LDS RZ, [RZ] ;  /* 0x00000000fffff984 */ /* 0x000fe20000000800 */
[----:B------:R-:W-:Y:S01]  /*7040*/  @!PT LDS RZ, [RZ] ;  /* 0x00000000fffff984 */ /* 0x000fe20000000800 */
[----:B------:R-:W-:Y:S01]  /*7050*/  @!PT LDS RZ, [RZ] ;  /* 0x00000000fffff984 */ /* 0x000fe20000000800 */
[----:B------:R3:W-:Y:S07]  /*7060*/  MEMBAR.ALL.CTA ;  /* 0x0000000000007992 */ /* 0x0007ee0000008000 */
[----:B---3--:R-:W3:Y:S02]  /*7070*/  FENCE.VIEW.ASYNC.S ;  /* 0x00000000000073c6 */ /* 0x008ee40000000000 */
[----:B---3--:R-:W-:Y:S06]  /*7080*/  BAR.SYNC.DEFER_BLOCKING 0x1, 0x80 ;  /* 0x0042000000007b1d */ /* 0x008fec0000010000 */
[----:B------:R-:W-:Y:S05]  /*7090*/  @P0 BRA `(.L_x_93) ;  /* 0x0000000000340947 */ /* 0x000fea0003800000 */
[----:B------:R-:W3:Y:S01]  /*70a0*/  LDCU.64 UR6, c[0x0][0x348] ;  /* 0x00006900ff0677ac */ /* 0x000ee20008000a00 */
[----:B------:R-:W-:Y:S02]  /*70b0*/  R2UR UR42, R99 ;  /* 0x00000000632a72ca */ /* 0x000fe400000e0000 */
[----:B------:R-:W-:Y:S01]  /*70c0*/  R2UR UR43, R98 ;  /* 0x00000000622b72ca */ /* 0x000fe200000e0000 */
[----:B------:R-:W-:Y:S01]  /*70d0*/  UIADD3 UR4, UPT, UPT, UR49, 0x200, URZ ;  /* 0x0000020031047890 */ /* 0x000fe2000fffe0ff */
[----:B------:R-:W-:Y:S02]  /*70e0*/  R2UR UR44, R96 ;  /* 0x00000000602c72ca */ /* 0x000fe400000e0000 */
[----:B------:R-:W-:Y:S03]  /*70f0*/  R2UR UR45, R97 ;  /* 0x00000000612d72ca */ /* 0x000fe600000e0000 */
[----:B------:R-:W-:Y:S05]  /*7100*/  IMAD.U32 R76, RZ, RZ, UR4 ;  /* 0x00000004ff4c7e24 */ /* 0x000fea000f8e00ff */
[----:B------:R-:W-:Y:S01]  /*7110*/  R2UR UR40, R76 ;  /* 0x000000004c2872ca */ /* 0x000fe200000e0000 */
[----:B---3--:R-:W-:Y:S04]  /*7120*/  UIADD3 UR4, UP0, UPT, UR6, 0x780, URZ ;  /* 0x0000078006047890 */ /* 0x008fe8000ff1e0ff */
[----:B------:R-:W-:Y:S09]  /*7130*/  UIADD3.X UR5, UPT, UPT, URZ, UR7, URZ, UP0, !UPT ;  /* 0x00000007ff057290 */ /* 0x000ff200087fe4ff */
[----:B------:R3:W-:Y:S01]  /*7140*/  UTMASTG.5D.IM2COL [UR40], [UR4] ;  /* 0x00000028040073b5 */ /* 0x0007e20008060000 */
[----:B------:R0:W-:Y:S01]  /*7150*/  UTMACMDFLUSH ;  /* 0x00000000000079b7 */ /* 0x0001e20000000000 */
[----:B---3--:R-:W-:Y:S04]  /*7160*/  DEPBAR.LE SB0, 0x1 ;  /* 0x000080400000791a */ /* 0x008fe80000000000 */
.L_x_93:
[----:B------:R-:W-:Y:S05]  /*7170*/  BSYNC.RECONVERGENT B0 ;  /* 0x0000000000007941 */ /* 0x000fea0003800200 */
.L_x_92:
[----:B------:R-:W-:Y:S01]  /*7180*/  BAR.SYNC.DEFER_BLOCKING 0x1, 0x80 ;  /* 0x0042000000007b1d */ /* 0x000fe20000010000 */
[----:B------:R-:W-:Y:S01]  /*7190*/  ISETP.NE.AND P1, PT, R101, RZ, PT ;  /* 0x000000ff6500720c */ /* 0x000fe20003f25270 */
[----:B------:R-:W-:Y:S01]  /*71a0*/  UISETP.NE.AND UP0, UPT, UR53, URZ, UPT ;  /* 0x000000ff3500728c */ /* 0x000fe2000bf05270 */
[----:B------:R-:W-:Y:S11]  /*71b0*/  LEA R2, R57, UR49, 0x3 ;  /* 0x0000003139027c11 */ /* 0x000ff6000f8e18ff */
[----:B------:R-:W-:Y:S01]  /*71c0*/  @P1 SHF.L.U32 R4, R81, 0x1f, RZ ;  /* 0x0000001f51041819 */ /* 0x000fe200000006ff */
[----:B------:R-:W-:Y:S06]  /*71d0*/  BRA.U !UP0, `(.L_x_94) ;  /* 0x0000000108247547 */ /* 0x000fec000b800000 */
[----:B------:R-:W3:Y:S01]  /*71e0*/  S2R R0, SR_CgaCtaId ;  /* 0x0000000000007919 */ /* 0x000ee20000008800 */
[----:B------:R-:W-:Y:S01]  /*71f0*/  IMAD.U32 R3, RZ, RZ, UR50 ;  /* 0x00000032ff037e24 */ /* 0x000fe2000f8e00ff */
[----:B------:R-:W-:Y:S04]  /*7200*/  UIADD3 UR4, UPT, UPT, UR50, 0x1, URZ ;  /* 0x0000000132047890 */ /* 0x000fe8000fffe0ff */
[----:B------:R-:W-:Y:S01]  /*7210*/  @P1 LEA R3, R3, UR49, 0x3 ;  /* 0x0000003103031c11 */ /* 0x000fe2000f8e18ff */
[----:B------:R-:W-:Y:S04]  /*7220*/  UISETP.NE.AND UP0, UPT, UR4, 0x4, UPT ;  /* 0x000000040400788c */ /* 0x000fe8000bf05270 */
[----:B------:R-:W-:Y:S01]  /*7230*/  @P1 VIADD R3, R3, 0x80 ;  /* 0x0000008003031836 */ /* 0x000fe20000000000 */
[----:B------:R-:W-:Y:S04]  /*7240*/  USEL UR50, UR4, URZ, UP0 ;  /* 0x000000ff04327287 */ /* 0x000fe80008000000 */
[----:B---3--:R-:W-:Y:S04]  /*7250*/  @P1 PRMT R0, R0, 0x654, R3 ;  /* 0x0000065400001816 */ /* 0x008fe80000000003 */
[----:B------:R3:W-:Y:S04]  /*7260*/  @P1 SYNCS.ARRIVE.TRANS64.RED.A1T0 RZ, [R0+URZ], RZ ;  /* 0x000000ff00ff19a7 */ /* 0x0007e800081004ff */
.L_x_94:
[----:B------:R-:W4:Y:S01]  /*7270*/  @P1 SYNCS.PHASECHK.TRANS64.TRYWAIT P0, [R2+URZ+0x60], R4 ;  /* 0x00006004020015a7 */ /* 0x000f2200080011ff */
[----:B------:R-:W-:Y:S01]  /*7280*/  BSSY B1, `(.L_x_95) ;  /* 0x0000016000017945 */ /* 0x000fe20003800000 */
[----:B----4-:R-:W-:Y:S03]  /*7290*/  @P1 SEL R58, RZ, 0x1, !P0 ;  /* 0x00000001ff3a1807 */ /* 0x010fe60004000000 */
[----:B------:R-:W-:Y:S05]  /*72a0*/  @!P1 BRA `(.L_x_96) ;  /* 0x00000000004c9947 */ /* 0x000fea0003800000 */
[----:B------:R-:W-:Y:S01]  /*72b0*/  ISETP.NE.AND P0, PT, R58, RZ, PT ;  /* 0x000000ff3a00720c */ /* 0x000fe20003f05270 */
[----:B------:R-:W-:Y:S01]  /*72c0*/  BSSY B0, `(.L_x_97) ;  /* 0x000000b000007945 */ /* 0x000fe20003800000 */
[----:B------:R-:W-:Y:S11]  /*72d0*/  ISETP.NE.AND P1, PT, R59, RZ, PT ;  /* 0x000000ff3b00720c */ /* 0x000ff60003f25270 */
[----:B------:R-:W-:Y:S02]  /*72e0*/  @!UPT UIADD3 URZ, UPT, UPT, URZ, URZ, URZ ;  /* 0x000000fffffff290 */ /* 0x000fe4000fffe0ff */
[C---:B------:R-:W-:Y:S01]  /*72f0*/  @P1 IMAD R6, R57.reuse, 0x2000, R82 ;  /* 0x0000200039061824 */ /* 0x040fe200078e0252 */
[C---:B------:R-:W-:Y:S01]  /*7300*/  @P1 LEA R4, R57.reuse, R94, 0xd ;  /* 0x0000005e39041211 */ /* 0x040fe200078e68ff */
[C---:B------:R-:W-:Y:S02]  /*7310*/  @P1 IMAD R5, R57.reuse, 0x2000, R95 ;  /* 0x0000200039051824 */ /* 0x040fe400078e025f */
[----:B------:R-:W-:Y:S01]  /*7320*/  @P1 IMAD R3, R57, 0x2000, R102 ;  /* 0x0000200039031824 */ /* 0x000fe200078e0266 */
[----:B------:R-:W-:Y:S06]  /*7330*/  @P0 BRA `(.L_x_98) ;  /* 0x00000000000c0947 */ /* 0x000fec0003800000 */
[----:B---3--:R-:W-:Y:S04]  /*7340*/  SHF.L.U32 R0, R81, 0x1f, RZ ;  /* 0x0000001f51007819 */ /* 0x008fe800000006ff */
[----:B------:R-:W3:Y:S02]  /*7350*/  SYNCS.PHASECHK.TRANS64.TRYWAIT P0, [R2+URZ+0x60], R0 ;  /* 0x00006000020075a7 */ /* 0x000ee400080011ff */
[----:B---3--:R-:W-:Y:S05]  /*7360*/  @!P0 BRA `(.L_x_99) ;  /* 0x00000030005c8947 */ /* 0x008fea0003800000 */
.L_x_98:
[----:B------:R-:W-:Y:S05]  /*7370*/  BSYNC B0 ;  /* 0x0000000000007941 */ /* 0x000fea0003800000 */
.L_x_97:
[----:B------:R-:W-:Y:S02]  /*7380*/  ISETP.NE.AND P0, PT, R59, RZ, PT ;  /* 0x000000ff3b00720c */ /* 0x000fe40003f05270 */
[----:B------:R-:W-:Y:S11]  /*7390*/  IADD3 R57, PT, PT, R57, 0x1, RZ ;  /* 0x0000000139397810 */ /* 0x000ff60007ffe0ff */
[----:B------:R4:W1:Y:S04]  /*73a0*/  @P0 LDS.128 R48, [R6] ;  /* 0x0000000006300984 */ /* 0x0008680000000c00 */
[----:B------:R4:W1:Y:S04]  /*73b0*/  @P0 LDS.128 R52, [R5+0x10] ;  /* 0x0000100005340984 */ /* 0x0008680000000c00 */
[----:B------:R4:W1:Y:S04]  /*73c0*/  @P0 LDS.128 R60, [R4+0x20] ;  /* 0x00002000043c0984 */ /* 0x0008680000000c00 */
[----:B------:R4:W1:Y:S02]  /*73d0*/  @P0 LDS.128 R68, [R3+0x30] ;  /* 0x0000300003440984 */ /* 0x0008640000000c00 */
.L_x_96:
[----:B------:R-:W-:Y:S05]  /*73e0*/  BSYNC B1 ;  /* 0x0000000000017941 */ /* 0x000fea0003800000 */
.L_x_95:
[----:B---3--:R-:W-:Y:S05]  /*73f0*/  VIADD R0, R39, 0x20 ;  /* 0x0000002027007836 */ /* 0x008fea0000000000 */
[----:B------:R-:W-:Y:S04]  /*7400*/  SHF.R.U32.HI R0, RZ, 0x15, R0 ;  /* 0x00000015ff007819 */ /* 0x000fe80000011600 */
[----:B------:R-:W-:Y:S11]  /*7410*/  LOP3.LUT P0, RZ, R0, 0x3, R86, 0x48, !PT ;  /* 0x0000000300ff7812 */ /* 0x000ff60007804856 */
[----:B------:R-:W-:Y:S02]  /*7420*/  @!UPT UIADD3 URZ, UPT, UPT, URZ, URZ, URZ ;  /* 0x000000fffffff290 */ /* 0x000fe4000fffe0ff */
[----:B------:R-:W-:Y:S05]  /*7430*/  @!P0 BRA `(.L_x_100) ;  /* 0x0000000000408947 */ /* 0x000fea0003800000 */
[----:B------:R-:W3:Y:S01]  /*7440*/  LDCU.64 UR8, c[0x4][0x70] ;  /* 0x01000e00ff0877ac */ /* 0x000ee20008000a00 */
[----:B----4-:R-:W-:Y:S01]  /*7450*/  MOV R3, 0x0 ;  /* 0x0000000000037802 */ /* 0x010fe20000000f00 */
[----:B------:R-:W-:Y:S02]  /*7460*/  HFMA2 R12, -RZ, RZ, 0, 5.9604644775390625e-08 ;  /* 0x00000001ff0c7431 */ /* 0x000fe400000001ff */
[----:B-1----:R-:W-:Y:S02]  /*7470*/  IMAD.MOV.U32 R8, RZ, RZ, 0x192 ;  /* 0x00000192ff087424 */ /* 0x002fe400078e00ff */
[----:B------:R-:W-:Y:S01]  /*7480*/  IMAD.MOV.U32 R13, RZ, RZ, RZ ;  /* 0x000000ffff0d7224 */ /* 0x000fe200078e00ff */
[----:B------:R-:W1:Y:S01]  /*7490*/  LDCU.64 UR6, c[0x4][0x78] ;  /* 0x01000f00ff0677ac */ /* 0x000e620008000a00 */
[----:B------:R-:W4:Y:S01]  /*74a0*/  LDC.64 R2, c[0x4][R3] ;  /* 0x0100000003027b82 */ /* 0x000f220000000a00 */
[----:B------:R-:W5:Y:S01]  /*74b0*/  LDCU.64 UR4, c[0x4][0x10] ;  /* 0x01000200ff0477ac */ /* 0x000f620008000a00 */
[----:B---3--:R-:W-:Y:S01]  /*74c0*/  MOV R5, UR9 ;  /* 0x0000000900057c02 */ /* 0x008fe20008000f00 */
[----:B------:R-:W-:Y:S01]  /*74d0*/  IMAD.U32 R4, RZ, RZ, UR8 ;  /* 0x00000008ff047e24 */ /* 0x000fe2000f8e00ff */
[----:B-1----:R-:W-:Y:S01]  /*74e0*/  MOV R7, UR7 ;  /* 0x0000000700077c02 */ /* 0x002fe20008000f00 */
[----:B------:R-:W-:Y:S01]  /*74f0*/  IMAD.U32 R6, RZ, RZ, UR6 ;  /* 0x00000006ff067e24 */ /* 0x000fe2000f8e00ff */
[----:B-----5:R-:W-:Y:S01]  /*7500*/  MOV R11, UR5 ;  /* 0x00000005000b7c02 */ /* 0x020fe20008000f00 */
[----:B------:R-:W-:Y:S02]  /*7510*/  IMAD.U32 R10, RZ, RZ, UR4 ;  /* 0x00000004ff0a7e24 */ /* 0x000fe4000f8e00ff */
[----:B------:R-:W-:Y:S07]  /*7520*/  LEPC R20, `(.L_x_100) ;  /* 0x000000001014794e */ /* 0x000fee0000000000 */
[----:B--2-4-:R-:W-:Y:S05]  /*7530*/  CALL.ABS.NOINC R2 ;  /* 0x0000000002007343 */ /* 0x014fea0003c00000 */
.L_x_100:
[----:B-1--4-:R-:W-:Y:S01]  /*7540*/  SHF.L.U32 R3, R48, 0x10, RZ ;  /* 0x0000001030037819 */ /* 0x012fe200000006ff */
[----:B------:R-:W-:Y:S05]  /*7550*/  WARPSYNC.ALL ;  /* 0x0000000000007948 */ /* 0x000fea0003800000 */
[----:B------:R-:W-:Y:S01]  /*7560*/  R2UR UR4, R39 ;  /* 0x00000000270472ca */ /* 0x000fe200000e0000 */
[----:B------:R-:W1:Y:S01]  /*7570*/  S2R R103, SR_CgaCtaId ;  /* 0x0000000000677919 */ /* 0x000e620000008800 */
[C---:B------:R-:W-:Y:S01]  /*7580*/  SHF.L.U32 R40, R50.reuse, 0x10, RZ ;  /* 0x0000001032287819 */ /* 0x040fe200000006ff */
[----:B------:R-:W-:Y:S01]  /*7590*/  BSSY.RECONVERGENT B0, `(.L_x_101) ;  /* 0x0000090000007945 */ /* 0x000fe20003800200 */
[----:B------:R-:W-:Y:S02]  /*75a0*/  LOP3.LUT R42, R50, 0xffff0000, RZ, 0xc0, !PT ;  /* 0xffff0000322a7812 */ /* 0x000fe400078ec0ff */
[C---:B------:R-:W-:Y:S02]  /*75b0*/  SHF.L.U32 R43, R51.reuse, 0x10, RZ ;  /* 0x00000010332b7819 */ /* 0x040fe400000006ff */
[----:B------:R-:W-:Y:S02]  /*75c0*/  LOP3.LUT R44, R51, 0xffff0000, RZ, 0xc0, !PT ;  /* 0xffff0000332c7812 */ /* 0x000fe400078ec0ff */
[----:B------:R-:W-:Y:S02]  /*75d0*/  ISETP.NE.AND P6, PT, R101, RZ, PT ;  /* 0x000000ff6500720c */ /* 0x000fe40003fc5270 */
[----:B------:R-:W-:Y:S01]  /*75e0*/  ISETP.NE.AND P0, PT, R84, RZ, PT ;  /* 0x000000ff5400720c */ /* 0x000fe20003f05270 */
[----:B------:R-:W3:Y:S02]  /*75f0*/  LDTM.x32 R4, tmem[UR4+0x20] ;  /* 0x00002004000479ee */ /* 0x000ee400082c0000 */
[----:B---3--:R-:W-:Y:S01]  /*7600*/  FMUL R0, R38, R4 ;  /* 0x0000000426007220 */ /* 0x008fe20000400000 */
[----:B------:R-:W-:Y:S01]  /*7610*/  LOP3.LUT R4, R48, 0xffff0000, RZ, 0xc0, !PT ;  /* 0xffff000030047812 */ /* 0x000fe200078ec0ff */
[C---:B------:R-:W-:Y:S01]  /*7620*/  FMUL R2, R38.reuse, R5 ;  /* 0x0000000526027220 */ /* 0x040fe20000400000 */
[----:B------:R-:W-:Y:S01]  /*7630*/  SHF.L.U32 R5, R49, 0x10, RZ ;  /* 0x0000001031057819 */ /* 0x000fe200000006ff */
[C---:B------:R-:W-:Y:S01]  /*7640*/  FFMA R0, R41.reuse, R3, R0 ;  /* 0x0000000329007223 */ /* 0x040fe20000000000 */
[C---:B------:R-:W-:Y:S01]  /*7650*/  FMUL R3, R38.reuse, R6 ;  /* 0x0000000626037220 */ /* 0x040fe20000400000 */
[----:B------:R-:W-:Y:S01]  /*7660*/  FFMA R2, R41, R4, R2 ;  /* 0x0000000429027223 */ /* 0x000fe20000000002 */
[----:B------:R-:W-:Y:S01]  /*7670*/  LOP3.LUT R4, R49, 0xffff0000, RZ, 0xc0, !PT ;  /* 0xffff000031047812 */ /* 0x000fe200078ec0ff */
[C---:B------:R-:W-:Y:S01]  /*7680*/  FMUL R7, R38.reuse, R7 ;  /* 0x0000000726077220 */ /* 0x040fe20000400000 */
[C---:B------:R-:W-:Y:S01]  /*7690*/  FFMA R3, R41.reuse, R5, R3 ;  /* 0x0000000529037223 */ /* 0x040fe20000000003 */
[C---:B------:R-:W-:Y:S01]  /*76a0*/  FMUL R5, R38.reuse, R9 ;  /* 0x0000000926057220 */ /* 0x040fe20000400000 */
[C---:B------:R-:W-:Y:S01]  /*76b0*/  FMUL R6, R38.reuse, R10 ;  /* 0x0000000a26067220 */ /* 0x040fe20000400000 */
[----:B------:R-:W-:Y:S01]  /*76c0*/  FFMA R7, R41, R4, R7 ;  /* 0x0000000429077223 */ /* 0x000fe20000000007 */
[C---:B------:R-:W-:Y:S01]  /*76d0*/  FMUL R4, R38.reuse, R8 ;  /* 0x0000000826047220 */ /* 0x040fe20000400000 */
[C---:B------:R-:W-:Y:S01]  /*76e0*/  FMUL R11, R38.reuse, R11 ;  /* 0x0000000b260b7220 */ /* 0x040fe20000400000 */
[C---:B------:R-:W-:Y:S01]  /*76f0*/  FMUL R8, R38.reuse, R19 ;  /* 0x0000001326087220 */ /* 0x040fe20000400000 */
[----:B------:R-:W-:Y:S01]  /*7700*/  FMUL R19, R38, R30 ;  /* 0x0000001e26137220 */ /* 0x000fe20000400000 */
[----:B------:R-:W-:Y:S01]  /*7710*/  F2FP.BF16.F32.PACK_AB R45, R7, R3 ;  /* 0x00000003072d723e */ /* 0x000fe200000010ff */
[C---:B------:R-:W-:Y:S01]  /*7720*/  FFMA R4, R41.reuse, R40, R4 ;  /* 0x0000002829047223 */ /* 0x040fe20000000004 */
[----:B------:R-:W-:Y:S01]  /*7730*/  SHF.L.U32 R40, R52, 0x10, RZ ;  /* 0x0000001034287819 */ /* 0x000fe200000006ff */
[C---:B------:R-:W-:Y:S01]  /*7740*/  FFMA R5, R41.reuse, R42, R5 ;  /* 0x0000002a29057223 */ /* 0x040fe20000000005 */
[C---:B------:R-:W-:Y:S01]  /*7750*/  FFMA R6, R41.reuse, R43, R6 ;  /* 0x0000002b29067223 */ /* 0x040fe20000000006 */
[----:B------:R-:W-:Y:S01]  /*7760*/  FFMA R11, R41, R44, R11 ;  /* 0x0000002c290b7223 */ /* 0x000fe2000000000b */
[----:B------:R-:W-:Y:S01]  /*7770*/  F2FP.BF16.F32.PACK_AB R44, R2, R0 ;  /* 0x00000000022c723e */ /* 0x000fe200000010ff */
[C---:B------:R-:W-:Y:S01]  /*7780*/  FMUL R3, R38.reuse, R14 ;  /* 0x0000000e26037220 */ /* 0x040fe20000400000 */
[----:B------:R-:W-:Y:S01]  /*7790*/  F2FP.BF16.F32.PACK_AB R46, R5, R4 ;  /* 0x00000004052e723e */ /* 0x000fe200000010ff */
[----:B------:R-:W-:Y:S01]  /*77a0*/  FMUL R14, R38, R25 ;  /* 0x00000019260e7220 */ /* 0x000fe20000400000 */
[----:B------:R-:W-:Y:S01]  /*77b0*/  LOP3.LUT R25, R52, 0xffff0000, RZ, 0xc0, !PT ;  /* 0xffff000034197812 */ /* 0x000fe200078ec0ff */
[C---:B------:R-:W-:Y:S01]  /*77c0*/  FMUL R0, R38.reuse, R12 ;  /* 0x0000000c26007220 */ /* 0x040fe20000400000 */
[----:B------:R-:W-:Y:S01]  /*77d0*/  F2FP.BF16.F32.PACK_AB R47, R11, R6 ;  /* 0x000000060b2f723e */ /* 0x000fe200000010ff */
[C---:B------:R-:W-:Y:S01]  /*77e0*/  FMUL R2, R38.reuse, R13 ;  /* 0x0000000d26027220 */ /* 0x040fe20000400000 */
[C---:B------:R-:W-:Y:S01]  /*77f0*/  FMUL R4, R38.reuse, R15 ;  /* 0x0000000f26047220 */ /* 0x040fe20000400000 */
[----:B------:R-:W-:Y:S01]  /*7800*/  FMUL R15, R38, R26 ;  /* 0x0000001a260f7220 */ /* 0x000fe20000400000 */
[----:B------:R-:W-:Y:S01]  /*7810*/  SHF.L.U32 R26, R53, 0x10, RZ ;  /* 0x00000010351a7819 */ /* 0x000fe200000006ff */
[C---:B------:R-:W-:Y:S01]  /*7820*/  FFMA R0, R41.reuse, R40, R0 ;  /* 0x0000002829007223 */ /* 0x040fe20000000000 */
[----:B------:R-:W-:Y:S01]  /*7830*/  FFMA R2, R41, R25, R2 ;  /* 0x0000001929027223 */ /* 0x000fe20000000002 */
[----:B------:R-:W-:Y:S01]  /*7840*/  SHF.L.U32 R25, R54, 0x10, RZ ;  /* 0x0000001036197819 */ /* 0x000fe200000006ff */
[C---:B------:R-:W-:Y:S01]  /*7850*/  FMUL R5, R38.reuse, R16 ;  /* 0x0000001026057220 */ /* 0x040fe20000400000 */
[C---:B------:R-:W-:Y:S01]  /*7860*/  FMUL R16, R38.reuse, R27 ;  /* 0x0000001b26107220 */ /* 0x040fe20000400000 */
[----:B------:R-:W-:Y:S01]  /*7870*/  LOP3.LUT R27, R53, 0xffff0000, RZ, 0xc0, !PT ;  /* 0xffff0000351b7812 */ /* 0x000fe200078ec0ff */
[C---:B------:R-:W-:Y:S01]  /*7880*/  FMUL R6, R38.reuse, R17 ;  /* 0x0000001126067220 */ /* 0x040fe20000400000 */
[----:B------:R-:W-:Y:S01]  /*7890*/  FMUL R17, R38, R28 ;  /* 0x0000001c26117220 */ /* 0x000fe20000400000 */
[----:B------:R-:W-:Y:S01]  /*78a0*/  F2FP.BF16.F32.PACK_AB R28, R2, R0 ;  /* 0x00000000021c723e */ /* 0x000fe200000010ff */
[----:B------:R-:W-:Y:S01]  /*78b0*/  FFMA R3, R41, R26, R3 ;  /* 0x0000001a29037223 */ /* 0x000fe20000000003 */
[----:B------:R-:W-:Y:S01]  /*78c0*/  LOP3.LUT R26, R54, 0xffff0000, RZ, 0xc0, !PT ;  /* 0xffff0000361a7812 */ /* 0x000fe200078ec0ff */
[----:B------:R-:W-:Y:S01]  /*78d0*/  STS.128 [R82+0x2000], R44 ;  /* 0x0020002c52007388 */ /* 0x000fe20000000c00 */
[----:B------:R-:W-:Y:S01]  /*78e0*/  SHF.L.U32 R0, R55, 0x10, RZ ;  /* 0x0000001037007819 */ /* 0x000fe200000006ff */
[----:B------:R-:W-:Y:S01]  /*78f0*/  FFMA R4, R41, R27, R4 ;  /* 0x0000001b29047223 */ /* 0x000fe20000000004 */
[----:B------:R-:W-:Y:S01]  /*7900*/  LOP3.LUT R2, R55, 0xffff0000, RZ, 0xc0, !PT ;  /* 0xffff000037027812 */ /* 0x000fe200078ec0ff */
[C---:B------:R-:W-:Y:S01]  /*7910*/  FMUL R7, R38.reuse, R18 ;  /* 0x0000001226077220 */ /* 0x040fe20000400000 */
[C---:B------:R-:W-:Y:S01]  /*7920*/  FFMA R5, R41.reuse, R25, R5 ;  /* 0x0000001929057223 */ /* 0x040fe20000000005 */
[C---:B------:R-:W-:Y:S01]  /*7930*/  FFMA R6, R41.reuse, R26, R6 ;  /* 0x0000001a29067223 */ /* 0x040fe20000000006 */
[----:B------:R-:W-:Y:S01]  /*7940*/  FMUL R18, R38, R29 ;  /* 0x0000001d26127220 */ /* 0x000fe20000400000 */
[----:B------:R-:W-:Y:S01]  /*7950*/  F2FP.BF16.F32.PACK_AB R29, R4, R3 ;  /* 0x00000003041d723e */ /* 0x000fe200000010ff */
[C---:B------:R-:W-:Y:S01]  /*7960*/  FFMA R7, R41.reuse, R0, R7 ;  /* 0x0000000029077223 */ /* 0x040fe20000000007 */
[C---:B------:R-:W-:Y:S01]  /*7970*/  SHF.L.U32 R0, R60.reuse, 0x10, RZ ;  /* 0x000000103c007819 */ /* 0x040fe200000006ff */
[----:B------:R-:W-:Y:S01]  /*7980*/  FFMA R8, R41, R2, R8 ;  /* 0x0000000229087223 */ /* 0x000fe20000000008 */
[----:B------:R-:W-:Y:S01]  /*7990*/  LOP3.LUT R3, R60, 0xffff0000, RZ, 0xc0, !PT ;  /* 0xffff00003c037812 */ /* 0x000fe200078ec0ff */
[C---:B------:R-:W-:Y:S01]  /*79a0*/  FMUL R9, R38.reuse, R20 ;  /* 0x0000001426097220 */ /* 0x040fe20000400000 */
[----:B------:R-:W-:Y:S01]  /*79b0*/  SHF.L.U32 R2, R61, 0x10, RZ ;  /* 0x000000103d027819 */ /* 0x000fe200000006ff */
[----:B------:R-:W-:Y:S01]  /*79c0*/  FMUL R10, R38, R21 ;  /* 0x00000015260a7220 */ /* 0x000fe20000400000 */
[----:B------:R-:W-:Y:S01]  /*79d0*/  F2FP.BF16.F32.PACK_AB R30, R6, R5 ;  /* 0x00000005061e723e */ /* 0x000fe200000010ff */
[----:B------:R-:W-:Y:S01]  /*79e0*/  FMUL R11, R38, R22 ;  /* 0x00000016260b7220 */ /* 0x000fe20000400000 */
[----:B------:R-:W-:Y:S01]  /*79f0*/  SHF.L.U32 R4, R71, 0x10, RZ ;  /* 0x0000001047047819 */ /* 0x000fe200000006ff */
[----:B------:R-:W-:Y:S01]  /*7a00*/  FFMA R9, R41, R0, R9 ;  /* 0x0000000029097223 */ /* 0x000fe20000000009 */
[----:B------:R-:W-:Y:S01]  /*7a10*/  LOP3.LUT R0, R61, 0xffff0000, RZ, 0xc0, !PT ;  /* 0xffff00003d007812 */ /* 0x000fe200078ec0ff */
[----:B------:R-:W-:Y:S01]  /*7a20*/  FFMA R10, R41, R3, R10 ;  /* 0x00000003290a7223 */ /* 0x000fe2000000000a */
[----:B------:R-:W-:Y:S01]  /*7a30*/  SHF.L.U32 R3, R63, 0x10, RZ ;  /* 0x000000103f037819 */ /* 0x000fe200000006ff */
[----:B------:R-:W-:Y:S01]  /*7a40*/  FFMA R11, R41, R2, R11 ;  /* 0x00000002290b7223 */ /* 0x000fe2000000000b */
[----:B------:R-:W-:Y:S01]  /*7a50*/  SHF.L.U32 R2, R62, 0x10, RZ ;  /* 0x000000103e027819 */ /* 0x000fe200000006ff */
[C---:B------:R-:W-:Y:S01]  /*7a60*/  FMUL R12, R38.reuse, R23 ;  /* 0x00000017260c7220 */ /* 0x040fe20000400000 */
[----:B------:R-:W-:Y:S01]  /*7a70*/  LOP3.LUT R5, R71, 0xffff0000, RZ, 0xc0, !PT ;  /* 0xffff000047057812 */ /* 0x000fe200078ec0ff */
[C---:B------:R-:W-:Y:S01]  /*7a80*/  FMUL R13, R38.reuse, R24 ;  /* 0x00000018260d7220 */ /* 0x040fe20000400000 */
[----:B------:R-:W-:Y:S01]  /*7a90*/  FMUL R20, R38, R31 ;  /* 0x0000001f26147220 */ /* 0x000fe20000400000 */
[----:B------:R-:W-:Y:S01]  /*7aa0*/  F2FP.BF16.F32.PACK_AB R31, R8, R7 ;  /* 0x00000007081f723e */ /* 0x000fe200000010ff */
[C---:B------:R-:W-:Y:S01]  /*7ab0*/  FFMA R12, R41.reuse, R0, R12 ;  /* 0x00000000290c7223 */ /* 0x040fe2000000000c */
[----:B------:R-:W-:Y:S01]  /*7ac0*/  LOP3.LUT R0, R62, 0xffff0000, RZ, 0xc0, !PT ;  /* 0xffff00003e007812 */ /* 0x000fe200078ec0ff */
[----:B------:R-:W-:Y:S01]  /*7ad0*/  FFMA R13, R41, R2, R13 ;  /* 0x00000002290d7223 */ /* 0x000fe2000000000d */
[----:B------:R-:W-:Y:S01]  /*7ae0*/  LOP3.LUT R2, R63, 0xffff0000, RZ, 0xc0, !PT ;  /* 0xffff00003f027812 */ /* 0x000fe200078ec0ff */
[----:B------:R-:W-:Y:S01]  /*7af0*/  FMUL R21, R38, R32 ;  /* 0x0000002026157220 */ /* 0x000fe20000400000 */
[----:B------:R-:W-:Y:S01]  /*7b00*/  F2FP.BF16.F32.PACK_AB R8, R10, R9 ;  /* 0x000000090a08723e */ /* 0x000fe200000010ff */
[C---:B------:R-:W-:Y:S01]  /*7b10*/  FFMA R14, R41.reuse, R0, R14 ;  /* 0x00000000290e7223 */ /* 0x040fe2000000000e */
[----:B------:R-:W-:Y:S01]  /*7b20*/  SHF.L.U32 R0, R68, 0x10, RZ ;  /* 0x0000001044007819 */ /* 0x000fe200000006ff */
[----:B------:R-:W-:Y:S01]  /*7b30*/  STS.128 [R95+0x2010], R28 ;  /* 0x0020101c5f007388 */ /* 0x000fe20000000c00 */
[----:B------:R-:W-:Y:S01]  /*7b40*/  F2FP.BF16.F32.PACK_AB R9, R12, R11 ;  /* 0x0000000b0c09723e */ /* 0x000fe200000010ff */
[----:B------:R-:W-:Y:S01]  /*7b50*/  FFMA R15, R41, R3, R15 ;  /* 0x00000003290f7223 */ /* 0x000fe2000000000f */
[----:B------:R-:W-:Y:S01]  /*7b60*/  SHF.L.U32 R3, R69, 0x10, RZ ;  /* 0x0000001045037819 */ /* 0x000fe200000006ff */
[C---:B------:R-:W-:Y:S01]  /*7b70*/  FFMA R16, R41.reuse, R2, R16 ;  /* 0x0000000229107223 */ /* 0x040fe20000000010 */
[----:B------:R-:W-:Y:S01]  /*7b80*/  LOP3.LUT R2, R68, 0xffff0000, RZ, 0xc0, !PT ;  /* 0xffff000044027812 */ /* 0x000fe200078ec0ff */
[----:B------:R-:W-:Y:S01]  /*7b90*/  FFMA R17, R41, R0, R17 ;  /* 0x0000000029117223 */ /* 0x000fe20000000011 */
[----:B------:R-:W-:Y:S01]  /*7ba0*/  LOP3.LUT R0, R69, 0xffff0000, RZ, 0xc0, !PT ;  /* 0xffff000045007812 */ /* 0x000fe200078ec0ff */
[C---:B------:R-:W-:Y:S01]  /*7bb0*/  FMUL R22, R38.reuse, R33 ;  /* 0x0000002126167220 */ /* 0x040fe20000400000 */
[----:B------:R-:W-:Y:S01]  /*7bc0*/  FMUL R23, R38, R34 ;  /* 0x0000002226177220 */ /* 0x000fe20000400000 */
[C---:B------:R-:W-:Y:S01]  /*7bd0*/  FFMA R18, R41.reuse, R2, R18 ;  /* 0x0000000229127223 */ /* 0x040fe20000000012 */
[C---:B------:R-:W-:Y:S01]  /*7be0*/  FFMA R19, R41.reuse, R3, R19 ;  /* 0x0000000329137223 */ /* 0x040fe20000000013 */
[C---:B------:R-:W-:Y:S01]  /*7bf0*/  SHF.L.U32 R2, R70.reuse, 0x10, RZ ;  /* 0x0000001046027819 */ /* 0x040fe200000006ff */
[C---:B------:R-:W-:Y:S01]  /*7c00*/  FFMA R20, R41.reuse, R0, R20 ;  /* 0x0000000029147223 */ /* 0x040fe20000000014 */
[----:B------:R-:W-:Y:S01]  /*7c10*/  LOP3.LUT R3, R70, 0xffff0000, RZ, 0xc0, !PT ;  /* 0xffff000046037812 */ /* 0x000fe200078ec0ff */
[----:B------:R-:W-:Y:S01]  /*7c20*/  FMUL R24, R38, R35 ;  /* 0x0000002326187220 */ /* 0x000fe20000400000 */
[----:B------:R-:W-:Y:S01]  /*7c30*/  F2FP.BF16.F32.PACK_AB R10, R14, R13 ;  /* 0x0000000d0e0a723e */ /* 0x000fe200000010ff */
[C---:B------:R-:W-:Y:S01]  /*7c40*/  FFMA R21, R41.reuse, R2, R21 ;  /* 0x0000000229157223 */ /* 0x040fe20000000015 */
[----:B------:R-:W-:Y:S01]  /*7c50*/  F2FP.BF16.F32.PACK_AB R11, R16, R15 ;  /* 0x0000000f100b723e */ /* 0x000fe200000010ff */
[C---:B------:R-:W-:Y:S01]  /*7c60*/  FFMA R22, R41.reuse, R3, R22 ;  /* 0x0000000329167223 */ /* 0x040fe20000000016 */
[C---:B------:R-:W-:Y:S01]  /*7c70*/  FFMA R23, R41.reuse, R4, R23 ;  /* 0x0000000429177223 */ /* 0x040fe20000000017 */
[----:B------:R-:W-:Y:S01]  /*7c80*/  FFMA R24, R41, R5, R24 ;  /* 0x0000000529187223 */ /* 0x000fe20000000018 */
[----:B------:R-:W-:Y:S01]  /*7c90*/  F2FP.BF16.F32.PACK_AB R4, R18, R17 ;  /* 0x000000111204723e */ /* 0x000fe200000010ff */
[----:B------:R-:W-:Y:S01]  /*7ca0*/  STS.128 [R94+0x2020], R8 ;  /* 0x002020085e007388 */ /* 0x000fe20000000c00 */
[----:B------:R-:W-:Y:S02]  /*7cb0*/  F2FP.BF16.F32.PACK_AB R5, R20, R19 ;  /* 0x000000131405723e */ /* 0x000fe400000010ff */
[----:B------:R-:W-:Y:S02]  /*7cc0*/  F2FP.BF16.F32.PACK_AB R6, R22, R21 ;  /* 0x000000151606723e */ /* 0x000fe400000010ff */
[----:B------:R-:W-:Y:S02]  /*7cd0*/  F2FP.BF16.F32.PACK_AB R7, R24, R23 ;  /* 0x000000171807723e */ /* 0x000fe400000010ff */
[----:B------:R-:W-:Y:S02]  /*7ce0*/  MOV R0, UR50 ;  /* 0x0000003200007c02 */ /* 0x000fe40008000f00 */
[----:B------:R-:W-:Y:S01]  /*7cf0*/  @P6 SHF.L.U32 R2, R81, 0x1f, RZ ;  /* 0x0000001f51026819 */ /* 0x000fe200000006ff */
[----:B------:R3:W-:Y:S01]  /*7d00*/  STS.128 [R102+0x2030], R4 ;  /* 0x0020300466007388 */ /* 0x0007e20000000c00 */
[----:B------:R-:W-:Y:S04]  /*7d10*/  @P6 LEA R0, R0, UR49, 0x3 ;  /* 0x0000003100006c11 */ /* 0x000fe8000f8e18ff */
[----:B------:R-:W-:Y:S01]  /*7d20*/  @P6 IADD3 R0, PT, PT, R0, 0x80, RZ ;  /* 0x0000008000006810 */ /* 0x000fe20007ffe0ff */
[----:B------:R-:W-:Y:S01]  /*7d30*/  @!PT LDS RZ, [RZ] ;  /* 0x00000000fffff984 */ /* 0x000fe20000000800 */
[----:B------:R-:W-:Y:S01]  /*7d40*/  @!PT LDS RZ, [RZ] ;  /* 0x00000000fffff984 */ /* 0x000fe20000000800 */
[----:B------:R-:W-:Y:S01]  /*7d50*/  @!PT LDS RZ, [RZ] ;  /* 0x00000000fffff984 */ /* 0x000fe20000000800 */
[----:B------:R-:W-:Y:S01]  /*7d60*/  @!PT LDS RZ, [RZ] ;  /* 0x00000000fffff984 */ /* 0x000fe20000000800 */
[----:B------:R4:W-:Y:S06]  /*7d70*/  MEMBAR.ALL.CTA ;  /* 0x0000000000007992 */ /* 0x0009ec0000008000 */
[----:B----4-:R-:W4:Y:S01]  /*7d80*/  FENCE.VIEW.ASYNC.S ;  /* 0x00000000000073c6 */ /* 0x010f220000000000 */
[----:B-1----:R-:W-:Y:S02]  /*7d90*/  @P6 PRMT R0, R103, 0x654, R0 ;  /* 0x0000065467006816 */ /* 0x002fe40000000000 */
[----:B---3--:R-:W-:Y:S01]  /*7da0*/  LEA R6, R57, UR49, 0x3 ;  /* 0x0000003139067c11 */ /* 0x008fe2000f8e18ff */
[----:B----4-:R-:W-:Y:S06]  /*7db0*/  BAR.SYNC.DEFER_BLOCKING 0x1, 0x80 ;  /* 0x0042000000007b1d */ /* 0x010fec0000010000 */
[----:B------:R-:W-:Y:S05]  /*7dc0*/  @P0 BRA `(.L_x_102) ;  /* 0x0000000000300947 */ /* 0x000fea0003800000 */
[----:B------:R-:W1:Y:S01]  /*7dd0*/  LDCU.64 UR6, c[0x0][0x348] ;  /* 0x00006900ff0677ac */ /* 0x000e620008000a00 */
[----:B------:R-:W-:Y:S02]  /*7de0*/  R2UR UR10, R99 ;  /* 0x00000000630a72ca */ /* 0x000fe400000e0000 */
[----:B------:R-:W-:Y:S01]  /*7df0*/  R2UR UR11, R98 ;  /* 0x00000000620b72ca */ /* 0x000fe200000e0000 */
[----:B------:R-:W-:Y:S01]  /*7e00*/  UIADD3 UR9, UPT, UPT, UR41, 0x20, URZ ;  /* 0x0000002029097890 */ /* 0x000fe2000fffe0ff */
[----:B------:R-:W-:Y:S01]  /*7e10*/  R2UR UR12, R96 ;  /* 0x00000000600c72ca */ /* 0x000fe200000e0000 */
[----:B------:R-:W-:Y:S01]  /*7e20*/  UIADD3 UR8, UPT, UPT, UR49, 0x2200, URZ ;  /* 0x0000220031087890 */ /* 0x000fe2000fffe0ff */
[----:B------:R-:W-:Y:S01]  /*7e30*/  R2UR UR13, R97 ;  /* 0x00000000610d72ca */ /* 0x000fe200000e0000 */
[----:B-1----:R-:W-:Y:S04]  /*7e40*/  UIADD3 UR4, UP0, UPT, UR6, 0x780, URZ ;  /* 0x0000078006047890 */ /* 0x002fe8000ff1e0ff */
[----:B------:R-:W-:Y:S09]  /*7e50*/  UIADD3.X UR5, UPT, UPT, URZ, UR7, URZ, UP0, !UPT ;  /* 0x00000007ff057290 */ /* 0x000ff200087fe4ff */
[----:B------:R1:W-:Y:S01]  /*7e60*/  UTMASTG.5D.IM2COL [UR8], [UR4] ;  /* 0x00000008040073b5 */ /* 0x0003e20008060000 */
[----:B------:R0:W-:Y:S01]  /*7e70*/  UTMACMDFLUSH ;  /* 0x00000000000079b7 */ /* 0x0001e20000000000 */
[----:B-1----:R-:W-:Y:S04]  /*7e80*/  DEPBAR.LE SB0, 0x1 ;  /* 0x000080400000791a */ /* 0x002fe80000000000 */
.L_x_102:
[----:B------:R-:W-:Y:S05]  /*7e90*/  BSYNC.RECONVERGENT B0 ;  /* 0x0000000000007941 */ /* 0x000fea0003800200 */
.L_x_101:
[----:B------:R-:W-:Y:S01]  /*7ea0*/  BAR.SYNC.DEFER_BLOCKING 0x1, 0x80 ;  /* 0x0042000000007b1d */ /* 0x000fe20000010000 */
[----:B------:R-:W-:Y:S04]  /*7eb0*/  UIADD3 UR4, UPT, UPT, UR50, 0x1, URZ ;  /* 0x0000000132047890 */ /* 0x000fe8000fffe0ff */
[----:B------:R-:W-:Y:S04]  /*7ec0*/  UISETP.NE.AND UP0, UPT, UR4, 0x4, UPT ;  /* 0x000000040400788c */ /* 0x000fe8000bf05270 */
[----:B------:R-:W-:Y:S01]  /*7ed0*/  USEL UR40, UR4, URZ, UP0 ;  /* 0x000000ff04287287 */ /* 0x000fe20008000000 */
[----:B------:R1:W-:Y:S01]  /*7ee0*/  @P6 SYNCS.ARRIVE.TRANS64.RED.A1T0 RZ, [R0+URZ], RZ ;  /* 0x000000ff00ff69a7 */ /* 0x0003e200081004ff */
[----:B------:R-:W-:Y:S01]  /*7ef0*/  BSSY B1, `(.L_x_103) ;  /* 0x0000017000017945 */ /* 0x000fe20003800000 */
[----:B------:R-:W3:Y:S02]  /*7f00*/  @P6 SYNCS.PHASECHK.TRANS64.TRYWAIT P0, [R6+URZ+0x60], R2 ;  /* 0x00006002060065a7 */ /* 0x000ee400080011ff */
[----:B---3--:R-:W-:Y:S01]  /*7f10*/  @P6 SEL R58, RZ, 0x1, !P0 ;  /* 0x00000001ff3a6807 */ /* 0x008fe20004000000 */
[----:B-1----:R-:W-:Y:S06]  /*7f20*/  @!P6 BRA `(.L_x_104) ;  /* 0x00000000004ce947 */ /* 0x002fec0003800000 */
        /* <DEDUP_REMOVED lines=9> */
[----:B------:R-:W-:Y:S04]  /*7fc0*/  SHF.L.U32 R5, R81, 0x1f, RZ ;  /* 0x0000001f51057819 */ /* 0x000fe800000006ff */
[----:B------:R-:W1:Y:S02]  /*7fd0*/  SYNCS.PHASECHK.TRANS64.TRYWAIT P0, [R6+URZ+0x60], R5 ;  /* 0x00006005060075a7 */ /* 0x000e6400080011ff */
[----:B-1----:R-:W-:Y:S05]  /*7fe0*/  @!P0 BRA `(.L_x_107) ;  /* 0x0000002400508947 */ /* 0x002fea0003800000 */
.L_x_106:
[----:B------:R-:W-:Y:S05]  /*7ff0*/  BSYNC B0 ;  /* 0x0000000000007941 */ /* 0x000fea0003800000 */
.L_x_105:
[----:B------:R-:W-:Y:S02]  /*8000*/  ISETP.NE.AND P0, PT, R59, RZ, PT ;  /* 0x000000ff3b00720c */ /* 0x000fe40003f05270 */
[----:B------:R-:W-:Y:S11]  /*8010*/  IADD3 R57, PT, PT, R57, 0x1, RZ ;  /* 0x0000000139397810 */ /* 0x000ff60007ffe0ff */
[----:B------:R3:W4:Y:S04]  /*8020*/  @P0 LDS.128 R48, [R4] ;  /* 0x0000000004300984 */ /* 0x0007280000000c00 */
[----:B------:R3:W1:Y:S04]  /*8030*/  @P0 LDS.128 R52, [R3+0x10] ;  /* 0x0000100003340984 */ /* 0x0006680000000c00 */
[----:B------:R3:W1:Y:S04]  /*8040*/  @P0 LDS.128 R60, [R2+0x20] ;  /* 0x00002000023c0984 */ /* 0x0006680000000c00 */
[----:B------:R3:W1:Y:S02]  /*8050*/  @P0 LDS.128 R68, [R0+0x30] ;  /* 0x0000300000440984 */ /* 0x0006640000000c00 */
.L_x_104:
[----:B------:R-:W-:Y:S05]  /*8060*/  BSYNC B1 ;  /* 0x0000000000017941 */ /* 0x000fea0003800000 */
.L_x_103:
[----:B---3--:R-:W-:Y:S05]  /*8070*/  VIADD R0, R39, 0x40 ;  /* 0x0000004027007836 */ /* 0x008fea0000000000 */
[----:B------:R-:W-:Y:S04]  /*8080*/  SHF.R.U32.HI R0, RZ, 0x15, R0 ;  /* 0x00000015ff007819 */ /* 0x000fe80000011600 */
[----:B------:R-:W-:Y:S11]  /*8090*/  LOP3.LUT P0, RZ, R0, 0x3, R86, 0x48, !PT ;  /* 0x0000000300ff7812 */ /* 0x000ff60007804856 */
[----:B------:R-:W-:Y:S02]  /*80a0*/  @!UPT UIADD3 URZ, UPT, UPT, URZ, URZ, URZ ;  /* 0x000000fffffff290 */ /* 0x000fe4000fffe0ff */
[----:B------:R-:W-:Y:S05]  /*80b0*/  @!P0 BRA `(.L_x_108) ;  /* 0x0000000000408947 */ /* 0x000fea0003800000 */
[----:B------:R-:W1:Y:S01]  /*80c0*/  LDCU.64 UR8, c[0x4][0x70] ;  /* 0x01000e00ff0877ac */ /* 0x000e620008000a00 */
[----:B------:R-:W-:Y:S01]  /*80d0*/  MOV R3, 0x0 ;  /* 0x0000000000037802 */ /* 0x000fe20000000f00 */
[----:B------:R-:W-:Y:S02]  /*80e0*/  HFMA2 R12, -RZ, RZ, 0, 5.9604644775390625e-08 ;  /* 0x00000001ff0c7431 */ /* 0x000fe400000001ff */
[----:B------:R-:W-:Y:S02]  /*80f0*/  IMAD.MOV.U32 R8, RZ, RZ, 0x192 ;  /* 0x00000192ff087424 */ /* 0x000fe400078e00ff */
[----:B------:R-:W-:Y:S01]  /*8100*/  IMAD.MOV.U32 R13, RZ, RZ, RZ ;  /* 0x000000ffff0d7224 */ /* 0x000fe200078e00ff */
[----:B------:R-:W3:Y:S01]  /*8110*/  LDCU.64 UR6, c[0x4][0x78] ;  /* 0x01000f00ff0677ac */ /* 0x000ee20008000a00 */
[----:B------:R-:W2:Y:S01]  /*8120*/  LDC.64 R2, c[0x4][R3] ;  /* 0x0100000003027b82 */ /* 0x000ea20000000a00 */
[----:B------:R-:W5:Y:S01]  /*8130*/  LDCU.64 UR4, c[0x4][0x10] ;  /* 0x01000200ff0477ac */ /* 0x000f620008000a00 */
[----:B-1----:R-:W-:Y:S01]  /*8140*/  MOV R5, UR9 ;  /* 0x0000000900057c02 */ /* 0x002fe20008000f00 */
[----:B------:R-:W-:Y:S01]  /*8150*/  IMAD.U32 R4, RZ, RZ, UR8 ;  /* 0x00000008ff047e24 */ /* 0x000fe2000f8e00ff */
[----:B---3--:R-:W-:Y:S01]  /*8160*/  MOV R7, UR7 ;  /* 0x0000000700077c02 */ /* 0x008fe20008000f00 */
[----:B------:R-:W-:Y:S01]  /*8170*/  IMAD.U32 R6, RZ, RZ, UR6 ;  /* 0x00000006ff067e24 */ /* 0x000fe2000f8e00ff */
[----:B-----5:R-:W-:Y:S01]  /*8180*/  MOV R11, UR5 ;  /* 0x00000005000b7c02 */ /* 0x020fe20008000f00 */
[----:B------:R-:W-:Y:S02]  /*8190*/  IMAD.U32 R10, RZ, RZ, UR4 ;  /* 0x00000004ff0a7e24 */ /* 0x000fe4000f8e00ff */
[----:B------:R-:W-:Y:S07]  /*81a0*/  LEPC R20, `(.L_x_108) ;  /* 0x000000001014794e */ /* 0x000fee0000000000 */
[----:B--2-4-:R-:W-:Y:S05]  /*81b0*/  CALL.ABS.NOINC R2 ;  /* 0x0000000002007343 */ /* 0x014fea0003c00000 */
.L_x_108:
[C---:B----4-:R-:W-:Y:S01]  /*81c0*/  SHF.L.U32 R40, R48.reuse, 0x10, RZ ;  /* 0x0000001030287819 */ /* 0x050fe200000006ff */
[----:B------:R-:W-:Y:S05]  /*81d0*/  WARPSYNC.ALL ;  /* 0x0000000000007948 */ /* 0x000fea0003800000 */
[----:B------:R-:W-:Y:S01]  /*81e0*/  R2UR UR4, R39 ;  /* 0x00000000270472ca */ /* 0x000fe200000e0000 */
[----:B------:R-:W-:Y:S01]  /*81f0*/  BSSY.RECONVERGENT B0, `(.L_x_109) ;  /* 0x0000091000007945 */ /* 0x000fe20003800200 */
[----:B------:R-:W-:Y:S02]  /*8200*/  LOP3.LUT R42, R48, 0xffff0000, RZ, 0xc0, !PT ;  /* 0xffff0000302a7812 */ /* 0x000fe400078ec0ff */
[----:B------:R-:W-:Y:S02]  /*8210*/  SHF.L.U32 R43, R49, 0x10, RZ ;  /* 0x00000010312b7819 */ /* 0x000fe400000006ff */
[----:B------:R-:W-:Y:S02]  /*8220*/  ISETP.NE.AND P6, PT, R101, RZ, PT ;  /* 0x000000ff6500720c */ /* 0x000fe40003fc5270 */
[----:B------:R-:W-:Y:S05]  /*8230*/  ISETP.NE.AND P0, PT, R84, RZ, PT ;  /* 0x000000ff5400720c */ /* 0x000fea0003f05270 */
[----:B-1----:R-:W1:Y:S02]  /*8240*/  LDTM.x32 R4, tmem[UR4+0x40] ;  /* 0x00004004000479ee */ /* 0x002e6400082c0000 */
[C---:B-1----:R-:W-:Y:S01]  /*8250*/  FMUL R0, R38.reuse, R4 ;  /* 0x0000000426007220 */ /* 0x042fe20000400000 */
[C---:B------:R-:W-:Y:S01]  /*8260*/  FMUL R4, R38.reuse, R8 ;  /* 0x0000000826047220 */ /* 0x040fe20000400000 */
        /* <DEDUP_REMOVED lines=14> */
[----:B------:R-:W-:Y:S01]  /*8350*/  FFMA R0, R41, R40, R0 ;  /* 0x0000002829007223 */ /* 0x000fe20000000000 */
[----:B------:R-:W-:Y:S01]  /*8360*/  SHF.L.U32 R40, R51, 0x10, RZ ;  /* 0x0000001033287819 */ /* 0x000fe200000006ff */
[C---:B------:R-:W-:Y:S01]  /*8370*/  FMUL R18, R38.reuse, R22 ;  /* 0x0000001626127220 */ /* 0x040fe20000400000 */
[C---:B------:R-:W-:Y:S01]  /*8380*/  FMUL R21, R38.reuse, R25 ;  /* 0x0000001926157220 */ /* 0x040fe20000400000 */
[C---:B------:R-:W-:Y:S01]  /*8390*/  FMUL R28, R38.reuse, R32 ;  /* 0x00000020261c7220 */ /* 0x040fe20000400000 */
[----:B------:R-:W-:Y:S01]  /*83a0*/  LOP3.LUT R32, R49, 0xffff0000, RZ, 0xc0, !PT ;  /* 0xffff000031207812 */ /* 0x000fe200078ec0ff */
[----:B------:R-:W-:Y:S01]  /*83b0*/  FFMA R2, R41, R42, R2 ;  /* 0x0000002a29027223 */ /* 0x000fe20000000002 */
[----:B------:R-:W-:Y:S01]  /*83c0*/  LOP3.LUT R42, R51, 0xffff0000, RZ, 0xc0, !PT ;  /* 0xffff0000332a7812 */ /* 0x000fe200078ec0ff */
[C---:B------:R-:W-:Y:S01]  /*83d0*/  FMUL R22, R38.reuse, R26 ;  /* 0x0000001a26167220 */ /* 0x040fe20000400000 */
[C---:B------:R-:W-:Y:S01]  /*83e0*/  FMUL R25, R38.reuse, R29 ;  /* 0x0000001d26197220 */ /* 0x040fe20000400000 */
[----:B------:R-:W-:Y:S01]  /*83f0*/  FMUL R7, R38, R7 ;  /* 0x0000000726077220 */ /* 0x000fe20000400000 */
[----:B------:R-:W-:Y:S01]  /*8400*/  F2FP.BF16.F32.PACK_AB R44, R2, R0 ;  /* 0x00000000022c723e */ /* 0x000fe200000010ff */
[----:B------:R-:W-:Y:S01]  /*8410*/  FMUL R26, R38, R30 ;  /* 0x0000001e261a7220 */ /* 0x000fe20000400000 */
[----:B------:R-:W-:Y:S01]  /*8420*/  SHF.L.U32 R0, R52, 0x10, RZ ;  /* 0x0000001034007819 */ /* 0x000fe200000006ff */
[----:B------:R-:W-:Y:S01]  /*8430*/  FMUL R29, R38, R33 ;  /* 0x00000021261d7220 */ /* 0x000fe20000400000 */
[----:B------:R-:W-:Y:S01]  /*8440*/  SHF.L.U32 R33, R50, 0x10, RZ ;  /* 0x0000001032217819 */ /* 0x000fe200000006ff */
[----:B------:R-:W-:Y:S01]  /*8450*/  FMUL R30, R38, R34 ;  /* 0x00000022261e7220 */ /* 0x000fe20000400000 */
[----:B------:R-:W-:Y:S01]  /*8460*/  LOP3.LUT R34, R50, 0xffff0000, RZ, 0xc0, !PT ;  /* 0xffff000032227812 */ /* 0x000fe200078ec0ff */
[C---:B------:R-:W-:Y:S01]  /*8470*/  FFMA R3, R41.reuse, R43, R3 ;  /* 0x0000002b29037223 */ /* 0x040fe20000000003 */
[----:B------:R-:W-:Y:S01]  /*8480*/  LOP3.LUT R2, R52, 0xffff0000, RZ, 0xc0, !PT ;  /* 0xffff000034027812 */ /* 0x000fe200078ec0ff */
[C---:B------:R-:W-:Y:S01]  /*8490*/  FFMA R7, R41.reuse, R32, R7 ;  /* 0x0000002029077223 */ /* 0x040fe20000000007 */
[C---:B------:R-:W-:Y:S01]  /*84a0*/  FMUL R11, R38.reuse, R11 ;  /* 0x0000000b260b7220 */ /* 0x040fe20000400000 */
[C---:B------:R-:W-:Y:S01]  /*84b0*/  FFMA R4, R41.reuse, R33, R4 ;  /* 0x0000002129047223 */ /* 0x040fe20000000004 */
[C---:B------:R-:W-:Y:S01]  /*84c0*/  FFMA R5, R41.reuse, R34, R5 ;  /* 0x0000002229057223 */ /* 0x040fe20000000005 */
[----:B------:R-:W-:Y:S01]  /*84d0*/  FFMA R6, R41, R40, R6 ;  /* 0x0000002829067223 */ /* 0x000fe20000000006 */
[----:B------:R-:W-:Y:S01]  /*84e0*/  F2FP.BF16.F32.PACK_AB R45, R7, R3 ;  /* 0x00000003072d723e */ /* 0x000fe200000010ff */
[----:B------:R-:W-:Y:S01]  /*84f0*/  FFMA R11, R41, R42, R11 ;  /* 0x0000002a290b7223 */ /* 0x000fe2000000000b */
[----:B------:R-:W-:Y:S01]  /*8500*/  SHF.L.U32 R3, R53, 0x10, RZ ;  /* 0x0000001035037819 */ /* 0x000fe200000006ff */
[----:B------:R-:W-:Y:S01]  /*8510*/  FFMA R8, R41, R0, R8 ;  /* 0x0000000029087223 */ /* 0x000fe20000000008 */
[----:B------:R-:W-:Y:S01]  /*8520*/  LOP3.LUT R0, R53, 0xffff0000, RZ, 0xc0, !PT ;  /* 0xffff000035007812 */ /* 0x000fe200078ec0ff */
[----:B------:R-:W-:Y:S01]  /*8530*/  FMUL R15, R38, R15 ;  /* 0x0000000f260f7220 */ /* 0x000fe20000400000 */
[----:B------:R-:W-:Y:S01]  /*8540*/  F2FP.BF16.F32.PACK_AB R46, R5, R4 ;  /* 0x00000004052e723e */ /* 0x000fe200000010ff */
[C---:B------:R-:W-:Y:S01]  /*8550*/  FFMA R9, R41.reuse, R2, R9 ;  /* 0x0000000229097223 */ /* 0x040fe20000000009 */
[C---:B------:R-:W-:Y:S01]  /*8560*/  SHF.L.U32 R2, R54.reuse, 0x10, RZ ;  /* 0x0000001036027819 */ /* 0x040fe200000006ff */
[----:B------:R-:W-:Y:S01]  /*8570*/  FFMA R10, R41, R3, R10 ;  /* 0x00000003290a7223 */ /* 0x000fe2000000000a */
[----:B------:R-:W-:Y:S01]  /*8580*/  SHF.L.U32 R3, R55, 0x10, RZ ;  /* 0x0000001037037819 */ /* 0x000fe200000006ff */
[C---:B------:R-:W-:Y:S01]  /*8590*/  FFMA R15, R41.reuse, R0, R15 ;  /* 0x00000000290f7223 */ /* 0x040fe2000000000f */
[----:B------:R-:W-:Y:S01]  /*85a0*/  LOP3.LUT R0, R54, 0xffff0000, RZ, 0xc0, !PT ;  /* 0xffff000036007812 */ /* 0x000fe200078ec0ff */
[----:B------:R-:W-:Y:S01]  /*85b0*/  FFMA R12, R41, R2, R12 ;  /* 0x00000002290c7223 */ /* 0x000fe2000000000c */
[----:B------:R-:W-:Y:S01]  /*85c0*/  SHF.L.U32 R2, R60, 0x10, RZ ;  /* 0x000000103c027819 */ /* 0x000fe200000006ff */
[----:B------:R-:W-:Y:S01]  /*85d0*/  FMUL R19, R38, R19 ;  /* 0x0000001326137220 */ /* 0x000fe20000400000 */
[----:B------:R-:W-:Y:S01]  /*85e0*/  F2FP.BF16.F32.PACK_AB R47, R11, R6 ;  /* 0x000000060b2f723e */ /* 0x000fe200000010ff */
[----:B------:R-:W-:Y:S01]  /*85f0*/  FFMA R13, R41, R0, R13 ;  /* 0x00000000290d7223 */ /* 0x000fe2000000000d */
[----:B------:R-:W-:Y:S01]  /*8600*/  LOP3.LUT R0, R55, 0xffff0000, RZ, 0xc0, !PT ;  /* 0xffff000037007812 */ /* 0x000fe200078ec0ff */
[----:B------:R-:W-:Y:S01]  /*8610*/  FFMA R14, R41, R3, R14 ;  /* 0x00000003290e7223 */ /* 0x000fe2000000000e */
[----:B------:R-:W-:Y:S01]  /*8620*/  LOP3.LUT R3, R60, 0xffff0000, RZ, 0xc0, !PT ;  /* 0xffff00003c037812 */ /* 0x000fe200078ec0ff */
[----:B------:R-:W-:Y:S01]  /*8630*/  FMUL R23, R38, R23 ;  /* 0x0000001726177220 */ /* 0x000fe20000400000 */
[----:B------:R-:W-:Y:S01]  /*8640*/  F2FP.BF16.F32.PACK_AB R8, R9, R8 ;  /* 0x000000080908723e */ /* 0x000fe200000010ff */
[----:B------:R-:W-:Y:S01]  /*8650*/  FFMA R19, R41, R0, R19 ;  /* 0x0000000029137223 */ /* 0x000fe20000000013 */
[----:B------:R-:W-:Y:S01]  /*8660*/  SHF.L.U32 R0, R61, 0x10, RZ ;  /* 0x000000103d007819 */ /* 0x000fe200000006ff */
[----:B------:R-:W-:Y:S01]  /*8670*/  FFMA R16, R41, R2, R16 ;  /* 0x0000000229107223 */ /* 0x000fe20000000010 */
[----:B------:R-:W-:Y:S01]  /*8680*/  LOP3.LUT R2, R61, 0xffff0000, RZ, 0xc0, !PT ;  /* 0xffff00003d027812 */ /* 0x000fe200078ec0ff */
[----:B------:R-:W-:Y:S01]  /*8690*/  FFMA R17, R41, R3, R17 ;  /* 0x0000000329117223 */ /* 0x000fe20000000011 */
[----:B------:R-:W-:Y:S01]  /*86a0*/  SHF.L.U32 R3, R63, 0x10, RZ ;  /* 0x000000103f037819 */ /* 0x000fe200000006ff */
[C---:B------:R-:W-:Y:S01]  /*86b0*/  FFMA R18, R41.reuse, R0, R18 ;  /* 0x0000000029127223 */ /* 0x040fe20000000012 */
[C---:B------:R-:W-:Y:S01]  /*86c0*/  SHF.L.U32 R0, R62.reuse, 0x10, RZ ;  /* 0x000000103e007819 */ /* 0x040fe200000006ff */
[----:B------:R-:W-:Y:S01]  /*86d0*/  FFMA R23, R41, R2, R23 ;  /* 0x0000000229177223 */ /* 0x000fe20000000017 */
[----:B------:R-:W-:Y:S01]  /*86e0*/  LOP3.LUT R2, R62, 0xffff0000, RZ, 0xc0, !PT ;  /* 0xffff00003e027812 */ /* 0x000fe200078ec0ff */
[----:B------:R-:W-:Y:S01]  /*86f0*/  FMUL R27, R38, R27 ;  /* 0x0000001b261b7220 */ /* 0x000fe20000400000 */
[----:B------:R-:W-:Y:S01]  /*8700*/  F2FP.BF16.F32.PACK_AB R9, R15, R10 ;  /* 0x0000000a0f09723e */ /* 0x000fe200000010ff */
[----:B------:R-:W-:Y:S01]  /*8710*/  FFMA R20, R41, R0, R20 ;  /* 0x0000000029147223 */ /* 0x000fe20000000014 */
[----:B------:R-:W-:Y:S01]  /*8720*/  LOP3.LUT R0, R63, 0xffff0000, RZ, 0xc0, !PT ;  /* 0xffff00003f007812 */ /* 0x000fe200078ec0ff */
[C---:B------:R-:W-:Y:S01]  /*8730*/  FFMA R21, R41.reuse, R2, R21 ;  /* 0x0000000229157223 */ /* 0x040fe20000000015 */
[C---:B------:R-:W-:Y:S01]  /*8740*/  SHF.L.U32 R2, R68.reuse, 0x10, RZ ;  /* 0x0000001044027819 */ /* 0x040fe200000006ff */
[----:B------:R-:W-:Y:S01]  /*8750*/  FFMA R22, R41, R3, R22 ;  /* 0x0000000329167223 */ /* 0x000fe20000000016 */
[----:B------:R-:W-:Y:S01]  /*8760*/  SHF.L.U32 R3, R69, 0x10, RZ ;  /* 0x0000001045037819 */ /* 0x000fe200000006ff */
[----:B------:R1:W-:Y:S01]  /*8770*/  STS.128 [R82+0x4000], R44 ;  /* 0x0040002c52007388 */ /* 0x0003e20000000c00 */
[----:B------:R-:W-:Y:S01]  /*8780*/  F2FP.BF16.F32.PACK_AB R10, R13, R12 ;  /* 0x0000000c0d0a723e */ /* 0x000fe200000010ff */
[C---:B------:R-:W-:Y:S01]  /*8790*/  FFMA R27, R41.reuse, R0, R27 ;  /* 0x00000000291b7223 */ /* 0x040fe2000000001b */
[----:B------:R-:W-:Y:S01]  /*87a0*/  LOP3.LUT R0, R68, 0xffff0000, RZ, 0xc0, !PT ;  /* 0xffff000044007812 */ /* 0x000fe200078ec0ff */
[----:B------:R-:W-:Y:S01]  /*87b0*/  FFMA R24, R41, R2, R24 ;  /* 0x0000000229187223 */ /* 0x000fe20000000018 */
[----:B------:R-:W-:Y:S01]  /*87c0*/  F2FP.BF16.F32.PACK_AB R11, R19, R14 ;  /* 0x0000000e130b723e */ /* 0x000fe200000010ff */
[----:B------:R-:W-:Y:S01]  /*87d0*/  FMUL R31, R38, R31 ;  /* 0x0000001f261f7220 */ /* 0x000fe20000400000 */
[C---:B------:R-:W-:Y:S01]  /*87e0*/  SHF.L.U32 R2, R70.reuse, 0x10, RZ ;  /* 0x0000001046027819 */ /* 0x040fe200000006ff */
[----:B------:R-:W-:Y:S01]  /*87f0*/  FFMA R25, R41, R0, R25 ;  /* 0x0000000029197223 */ /* 0x000fe20000000019 */
[----:B------:R-:W-:Y:S01]  /*8800*/  LOP3.LUT R0, R69, 0xffff0000, RZ, 0xc0, !PT ;  /* 0xffff000045007812 */ /* 0x000fe200078ec0ff */
[----:B------:R1:W-:Y:S01]  /*8810*/  STS.128 [R95+0x4010], R8 ;  /* 0x004010085f007388 */ /* 0x0003e20000000c00 */
[----:B------:R-:W-:Y:S01]  /*8820*/  SHF.L.U32 R4, R71, 0x10, RZ ;  /* 0x0000001047047819 */ /* 0x000fe200000006ff */
[C---:B------:R-:W-:Y:S01]  /*8830*/  FFMA R26, R41.reuse, R3, R26 ;  /* 0x00000003291a7223 */ /* 0x040fe2000000001a */
[----:B------:R-:W-:Y:S01]  /*8840*/  LOP3.LUT R3, R70, 0xffff0000, RZ, 0xc0, !PT ;  /* 0xffff000046037812 */ /* 0x000fe200078ec0ff */
[----:B------:R-:W-:Y:S01]  /*8850*/  FFMA R31, R41, R0, R31 ;  /* 0x00000000291f7223 */ /* 0x000fe2000000001f */
[----:B------:R-:W-:Y:S01]  /*8860*/  F2FP.BF16.F32.PACK_AB R16, R17, R16 ;  /* 0x000000101110723e */ /* 0x000fe200000010ff */
[----:B------:R-:W-:Y:S01]  /*8870*/  FMUL R35, R38, R35 ;  /* 0x0000002326237220 */ /* 0x000fe20000400000 */
[----:B------:R-:W-:Y:S01]  /*8880*/  LOP3.LUT R5, R71, 0xffff0000, RZ, 0xc0, !PT ;  /* 0xffff000047057812 */ /* 0x000fe200078ec0ff */
[----:B------:R-:W-:Y:S01]  /*8890*/  FFMA R28, R41, R2, R28 ;  /* 0x00000002291c7223 */ /* 0x000fe2000000001c */
[----:B------:R-:W-:Y:S01]  /*88a0*/  F2FP.BF16.F32.PACK_AB R17, R23, R18 ;  /* 0x000000121711723e */ /* 0x000fe200000010ff */
[----:B------:R-:W-:Y:S01]  /*88b0*/  FFMA R29, R41, R3, R29 ;  /* 0x00000003291d7223 */ /* 0x000fe2000000001d */
[----:B------:R-:W-:Y:S01]  /*88c0*/  F2FP.BF16.F32.PACK_AB R18, R21, R20 ;  /* 0x000000141512723e */ /* 0x000fe200000010ff */
[----:B------:R-:W-:Y:S01]  /*88d0*/  FFMA R30, R41, R4, R30 ;  /* 0x00000004291e7223 */ /* 0x000fe2000000001e */
[----:B------:R-:W-:Y:S01]  /*88e0*/  F2FP.BF16.F32.PACK_AB R19, R27, R22 ;  /* 0x000000161b13723e */ /* 0x000fe200000010ff */
[----:B------:R-:W-:Y:S01]  /*88f0*/  FFMA R35, R41, R5, R35 ;  /* 0x0000000529237223 */ /* 0x000fe20000000023 */
[----:B------:R-:W-:Y:S02]  /*8900*/  F2FP.BF16.F32.PACK_AB R24, R25, R24 ;  /* 0x000000181918723e */ /* 0x000fe400000010ff */
[----:B------:R-:W-:Y:S01]  /*8910*/  F2FP.BF16.F32.PACK_AB R25, R31, R26 ;  /* 0x0000001a1f19723e */ /* 0x000fe200000010ff */
[----:B------:R1:W-:Y:S01]  /*8920*/  STS.128 [R94+0x4020], R16 ;  /* 0x004020105e007388 */ /* 0x0003e20000000c00 */
[----:B------:R-:W-:Y:S02]  /*8930*/  F2FP.BF16.F32.PACK_AB R26, R29, R28 ;  /* 0x0000001c1d1a723e */ /* 0x000fe400000010ff */
[----:B------:R-:W-:Y:S02]  /*8940*/  F2FP.BF16.F32.PACK_AB R27, R35, R30 ;  /* 0x0000001e231b723e */ /* 0x000fe400000010ff */
[----:B------:R-:W-:Y:S02]  /*8950*/  MOV R0, UR40 ;  /* 0x0000002800007c02 */ /* 0x000fe40008000f00 */
[----:B------:R-:W-:Y:S01]  /*8960*/  LEA R2, R57, UR49, 0x3 ;  /* 0x0000003139027c11 */ /* 0x000fe2000f8e18ff */
[----:B------:R1:W-:Y:S01]  /*8970*/  STS.128 [R102+0x4030], R24 ;  /* 0x0040301866007388 */ /* 0x0003e20000000c00 */
[----:B------:R-:W-:Y:S02]  /*8980*/  @P6 LEA R0, R0, UR49, 0x3 ;  /* 0x0000003100006c11 */ /* 0x000fe4000f8e18ff */
[----:B------:R-:W-:Y:S02]  /*8990*/  @P6 SHF.L.U32 R3, R81, 0x1f, RZ ;  /* 0x0000001f51036819 */ /* 0x000fe400000006ff */
[----:B------:R-:W-:Y:S01]  /*89a0*/  @P6 IADD3 R0, PT, PT, R0, 0x80, RZ ;  /* 0x0000008000006810 */ /* 0x000fe20007ffe0ff */
[----:B------:R-:W-:Y:S01]  /*89b0*/  @!PT LDS RZ, [RZ] ;  /* 0x00000000fffff984 */ /* 0x000fe20000000800 */
[----:B------:R-:W-:Y:S01]  /*89c0*/  @!PT LDS RZ, [RZ] ;  /* 0x00000000fffff984 */ /* 0x000fe20000000800 */
[----:B------:R-:W-:Y:S01]  /*89d0*/  @!PT LDS RZ, [RZ] ;  /* 0x00000000fffff984 */ /* 0x000fe20000000800 */
[----:B------:R-:W-:Y:S01]  /*89e0*/  @!PT LDS RZ, [RZ] ;  /* 0x00000000fffff984 */ /* 0x000fe20000000800 */
[----:B------:R3:W-:Y:S06]  /*89f0*/  MEMBAR.ALL.CTA ;  /* 0x0000000000007992 */ /* 0x0007ec0000008000 */
[----:B---3--:R-:W3:Y:S01]  /*8a00*/  FENCE.VIEW.ASYNC.S ;  /* 0x00000000000073c6 */ /* 0x008ee20000000000 */
[----:B------:R-:W-:Y:S01]  /*8a10*/  @P6 PRMT R0, R103, 0x654, R0 ;  /* 0x0000065467006816 */ /* 0x000fe20000000000 */
[----:B---3--:R-:W-:Y:S06]  /*8a20*/  BAR.SYNC.DEFER_BLOCKING 0x1, 0x80 ;  /* 0x0042000000007b1d */ /* 0x008fec0000010000 */
[----:B------:R-:W-:Y:S05]  /*8a30*/  @P0 BRA `(.L_x_110) ;  /* 0x0000000000300947 */ /* 0x000fea0003800000 */
[----:B------:R-:W3:Y:S01]  /*8a40*/  LDCU.64 UR6, c[0x0][0x348] ;  /* 0x00006900ff0677ac */ /* 0x000ee20008000a00 */
[----:B------:R-:W-:Y:S02]  /*8a50*/  R2UR UR10, R99 ;  /* 0x00000000630a72ca */ /* 0x000fe400000e0000 */
[----:B------:R-:W-:Y:S01]  /*8a60*/  R2UR UR11, R98 ;  /* 0x00000000620b72ca */ /* 0x000fe200000e0000 */
[----:B------:R-:W-:Y:S01]  /*8a70*/  UIADD3 UR9, UPT, UPT, UR41, 0x40, URZ ;  /* 0x0000004029097890 */ /* 0x000fe2000fffe0ff */
[----:B------:R-:W-:Y:S01]  /*8a80*/  R2UR UR12, R96 ;  /* 0x00000000600c72ca */ /* 0x000fe200000e0000 */
[----:B------:R-:W-:Y:S01]  /*8a90*/  UIADD3 UR8, UPT, UPT, UR49, 0x4200, URZ ;  /* 0x0000420031087890 */ /* 0x000fe2000fffe0ff */
[----:B------:R-:W-:Y:S01]  /*8aa0*/  R2UR UR13, R97 ;  /* 0x00000000610d72ca */ /* 0x000fe200000e0000 */
[----:B---3--:R-:W-:Y:S04]  /*8ab0*/  UIADD3 UR4, UP0, UPT, UR6, 0x780, URZ ;  /* 0x0000078006047890 */ /* 0x008fe8000ff1e0ff */
[----:B------:R-:W-:Y:S09]  /*8ac0*/  UIADD3.X UR5, UPT, UPT, URZ, UR7, URZ, UP0, !UPT ;  /* 0x00000007ff057290 */ /* 0x000ff200087fe4ff */
[----:B------:R3:W-:Y:S01]  /*8ad0*/  UTMASTG.5D.IM2COL [UR8], [UR4] ;  /* 0x00000008040073b5 */ /* 0x0007e20008060000 */
[----:B------:R0:W-:Y:S01]  /*8ae0*/  UTMACMDFLUSH ;  /* 0x00000000000079b7 */ /* 0x0001e20000000000 */
[----:B---3--:R-:W-:Y:S04]  /*8af0*/  DEPBAR.LE SB0, 0x1 ;  /* 0x000080400000791a */ /* 0x008fe80000000000 */
.L_x_110:
[----:B------:R-:W-:Y:S05]  /*8b00*/  BSYNC.RECONVERGENT B0 ;  /* 0x0000000000007941 */ /* 0x000fea0003800200 */
.L_x_109:
[----:B------:R-:W-:Y:S01]  /*8b10*/  BAR.SYNC.DEFER_BLOCKING 0x1, 0x80 ;  /* 0x0042000000007b1d */ /* 0x000fe20000010000 */
[----:B------:R-:W-:Y:S04]  /*8b20*/  UIADD3 UR4, UPT, UPT, UR40, 0x1, URZ ;  /* 0x0000000128047890 */ /* 0x000fe8000fffe0ff */
[----:B------:R-:W-:Y:S04]  /*8b30*/  UISETP.NE.AND UP0, UPT, UR4, 0x4, UPT ;  /* 0x000000040400788c */ /* 0x000fe8000bf05270 */
[----:B------:R-:W-:Y:S01]  /*8b40*/  USEL UR50, UR4, URZ, UP0 ;  /* 0x000000ff04327287 */ /* 0x000fe20008000000 */
[----:B------:R3:W-:Y:S01]  /*8b50*/  @P6 SYNCS.ARRIVE.TRANS64.RED.A1T0 RZ, [R0+URZ], RZ ;  /* 0x000000ff00ff69a7 */ /* 0x0007e200081004ff */
[----:B------:R-:W-:Y:S01]  /*8b60*/  BSSY B1, `(.L_x_111) ;  /* 0x0000017000017945 */ /* 0x000fe20003800000 */
[----:B------:R-:W4:Y:S02]  /*8b70*/  @P6 SYNCS.PHASECHK.TRANS64.TRYWAIT P0, [R2+URZ+0x60], R3 ;  /* 0x00006003020065a7 */ /* 0x000f2400080011ff */
[----:B----4-:R-:W-:Y:S01]  /*8b80*/  @P6 SEL R58, RZ, 0x1, !P0 ;  /* 0x00000001ff3a6807 */ /* 0x010fe20004000000 */
[----:B---3--:R-:W-:Y:S06]  /*8b90*/  @!P6 BRA `(.L_x_112) ;  /* 0x00000000004ce947 */ /* 0x008fec0003800000 */
        /* <DEDUP_REMOVED lines=10> */
[----:B------:R-:W3:Y:S02]  /*8c40*/  SYNCS.PHASECHK.TRANS64.TRYWAIT P0, [R2+URZ+0x60], R5 ;  /* 0x00006005020075a7 */ /* 0x000ee400080011ff */
[----:B---3--:R-:W-:Y:S05]  /*8c50*/  @!P0 BRA `(.L_x_115) ;  /* 0x0000001800488947 */ /* 0x008fea0003800000 */
.L_x_114:
[----:B------:R-:W-:Y:S05]  /*8c60*/  BSYNC B0 ;  /* 0x0000000000007941 */ /* 0x000fea0003800000 */
.L_x_113:
[----:B------:R-:W-:Y:S11]  /*8c70*/  ISETP.NE.AND P0, PT, R59, RZ, PT ;  /* 0x000000ff3b00720c */ /* 0x000ff60003f05270 */
[----:B------:R-:W-:Y:S02]  /*8c80*/  @!UPT UIADD3 URZ, UPT, UPT, URZ, URZ, URZ ;  /* 0x000000fffffff290 */ /* 0x000fe4000fffe0ff */
[----:B------:R4:W1:Y:S04]  /*8c90*/  @P0 LDS.128 R48, [R4] ;  /* 0x0000000004300984 */ /* 0x0008680000000c00 */
[----:B------:R4:W1:Y:S04]  /*8ca0*/  @P0 LDS.128 R52, [R3+0x10] ;  /* 0x0000100003340984 */ /* 0x0008680000000c00 */
[----:B------:R4:W1:Y:S04]  /*8cb0*/  @P0 LDS.128 R60, [R0+0x20] ;  /* 0x00002000003c0984 */ /* 0x0008680000000c00 */
[----:B------:R4:W1:Y:S02]  /*8cc0*/  @P0 LDS.128 R68, [R57+0x30] ;  /* 0x0000300039440984 */ /* 0x0008640000000c00 */
.L_x_112:
[----:B------:R-:W-:Y:S05]  /*8cd0*/  BSYNC B1 ;  /* 0x0000000000017941 */ /* 0x000fea0003800000 */
.L_x_111:
[----:B----4-:R-:W-:Y:S05]  /*8ce0*/  VIADD R0, R39, 0x60 ;  /* 0x0000006027007836 */ /* 0x010fea0000000000 */
[----:B------:R-:W-:Y:S04]  /*8cf0*/  SHF.R.U32.HI R0, RZ, 0x15, R0 ;  /* 0x00000015ff007819 */ /* 0x000fe80000011600 */
[----:B------:R-:W-:Y:S11]  /*8d00*/  LOP3.LUT P0, RZ, R0, 0x3, R86, 0x48, !PT ;  /* 0x0000000300ff7812 */ /* 0x000ff60007804856 */
[----:B------:R-:W-:Y:S02]  /*8d10*/  @!UPT UIADD3 URZ, UPT, UPT, URZ, URZ, URZ ;  /* 0x000000fffffff290 */ /* 0x000fe4000fffe0ff */
[----:B------:R-:W-:Y:S05]  /*8d20*/  @!P0 BRA `(.L_x_116) ;  /* 0x0000000000408947 */ /* 0x000fea0003800000 */
[----:B------:R-:W4:Y:S01]  /*8d30*/  LDCU.64 UR8, c[0x4][0x70] ;  /* 0x01000e00ff0877ac */ /* 0x000f220008000a00 */
[----:B------:R-:W-:Y:S01]  /*8d40*/  MOV R3, 0x0 ;  /* 0x0000000000037802 */ /* 0x000fe20000000f00 */
[----:B------:R-:W-:Y:S02]  /*8d50*/  HFMA2 R12, -RZ, RZ, 0, 5.9604644775390625e-08 ;  /* 0x00000001ff0c7431 */ /* 0x000fe400000001ff */
[----:B-1----:R-:W-:Y:S02]  /*8d60*/  IMAD.MOV.U32 R8, RZ, RZ, 0x192 ;  /* 0x00000192ff087424 */ /* 0x002fe400078e00ff */
[----:B------:R-:W-:Y:S01]  /*8d70*/  IMAD.MOV.U32 R13, RZ, RZ, RZ ;  /* 0x000000ffff0d7224 */ /* 0x000fe200078e00ff */
[----:B------:R-:W1:Y:S01]  /*8d80*/  LDCU.64 UR6, c[0x4][0x78] ;  /* 0x01000f00ff0677ac */ /* 0x000e620008000a00 */
[----:B---3--:R-:W3:Y:S01]  /*8d90*/  LDC.64 R2, c[0x4][R3] ;  /* 0x0100000003027b82 */ /* 0x008ee20000000a00 */
[----:B------:R-:W5:Y:S01]  /*8da0*/  LDCU.64 UR4, c[0x4][0x10] ;  /* 0x01000200ff0477ac */ /* 0x000f620008000a00 */
[----:B----4-:R-:W-:Y:S01]  /*8db0*/  MOV R5, UR9 ;  /* 0x0000000900057c02 */ /* 0x010fe20008000f00 */
[----:B------:R-:W-:Y:S01]  /*8dc0*/  IMAD.U32 R4, RZ, RZ, UR8 ;  /* 0x00000008ff047e24 */ /* 0x000fe2000f8e00ff */
[----:B-1----:R-:W-:Y:S01]  /*8dd0*/  MOV R7, UR7 ;  /* 0x0000000700077c02 */ /* 0x002fe20008000f00 */
[----:B------:R-:W-:Y:S01]  /*8de0*/  IMAD.U32 R6, RZ, RZ, UR6 ;  /* 0x00000006ff067e24 */ /* 0x000fe2000f8e00ff */
[----:B-----5:R-:W-:Y:S01]  /*8df0*/  MOV R11, UR5 ;  /* 0x00000005000b7c02 */ /* 0x020fe20008000f00 */
[----:B------:R-:W-:Y:S02]  /*8e00*/  IMAD.U32 R10, RZ, RZ, UR4 ;  /* 0x00000004ff0a7e24 */ /* 0x000fe4000f8e00ff */
[----:B------:R-:W-:Y:S07]  /*8e10*/  LEPC R20, `(.L_x_116) ;  /* 0x000000001014794e */ /* 0x000fee0000000000 */
[----:B--23--:R-:W-:Y:S05]  /*8e20*/  CALL.ABS.NOINC R2 ;  /* 0x0000000002007343 */ /* 0x00cfea0003c00000 */
.L_x_116:
[----:B------:R-:W-:Y:S01]  /*8e30*/  ISETP.NE.AND P0, PT, R84, RZ, PT ;  /* 0x000000ff5400720c */ /* 0x000fe20003f05270 */
[----:B------:R-:W-:Y:S05]  /*8e40*/  WARPSYNC.ALL ;  /* 0x0000000000007948 */ /* 0x000fea0003800000 */
[----:B------:R-:W-:Y:S01]  /*8e50*/  R2UR UR4, R39 ;  /* 0x00000000270472ca */ /* 0x000fe200000e0000 */
[----:B------:R-:W4:Y:S01]  /*8e60*/  S2UR UR6, SR_CgaCtaId ;  /* 0x00000000000679c3 */ /* 0x000f220000008800 */
[----:B------:R-:W-:Y:S01]  /*8e70*/  R2UR UR5, R56 ;  /* 0x00000000380572ca */ /* 0x000fe200000e0000 */
[----:B------:R-:W-:Y:S01]  /*8e80*/  BSSY.RECONVERGENT B0, `(.L_x_117) ;  /* 0x000008e000007945 */ /* 0x000fe20003800200 */
[C---:B-1----:R-:W-:Y:S02]  /*8e90*/  SHF.L.U32 R0, R48.reuse, 0x10, RZ ;  /* 0x0000001030007819 */ /* 0x042fe400000006ff */
[----:B---3--:R-:W-:Y:S02]  /*8ea0*/  LOP3.LUT R2, R48, 0xffff0000, RZ, 0xc0, !PT ;  /* 0xffff000030027812 */ /* 0x008fe400078ec0ff */
[C---:B------:R-:W-:Y:S02]  /*8eb0*/  SHF.L.U32 R3, R49.reuse, 0x10, RZ ;  /* 0x0000001031037819 */ /* 0x040fe400000006ff */
[----:B------:R-:W-:Y:S02]  /*8ec0*/  LOP3.LUT R39, R49, 0xffff0000, RZ, 0xc0, !PT ;  /* 0xffff000031277812 */ /* 0x000fe400078ec0ff */
[C---:B------:R-:W-:Y:S01]  /*8ed0*/  SHF.L.U32 R40, R50.reuse, 0x10, RZ ;  /* 0x0000001032287819 */ /* 0x040fe200000006ff */
[----:B------:R-:W1:Y:S01]  /*8ee0*/  LDTM.x32 R4, tmem[UR4+0x60] ;  /* 0x00006004000479ee */ /* 0x000e6200082c0000 */
[----:B------:R-:W-:Y:S01]  /*8ef0*/  LOP3.LUT R42, R50, 0xffff0000, RZ, 0xc0, !PT ;  /* 0xffff0000322a7812 */ /* 0x000fe200078ec0ff */
[----:B------:R-:W-:Y:S01]  /*8f00*/  NOP ;  /* 0x0000000000007918 */ /* 0x000fe20000000000 */
[C---:B------:R-:W-:Y:S01]  /*8f10*/  SHF.L.U32 R43, R51.reuse, 0x10, RZ ;  /* 0x00000010332b7819 */ /* 0x040fe200000006ff */
[----:B------:R-:W-:Y:S01]  /*8f20*/  UIADD3 UR4, UPT, UPT, UR5, 0xd0, URZ ;  /* 0x000000d005047890 */ /* 0x000fe2000fffe0ff */
[----:B------:R-:W-:Y:S02]  /*8f30*/  LOP3.LUT R44, R51, 0xffff0000, RZ, 0xc0, !PT ;  /* 0xffff0000332c7812 */ /* 0x000fe400078ec0ff */
[C---:B------:R-:W-:Y:S02]  /*8f40*/  SHF.L.U32 R45, R52.reuse, 0x10, RZ ;  /* 0x00000010342d7819 */ /* 0x040fe400000006ff */
[----:B------:R-:W-:Y:S02]  /*8f50*/  LOP3.LUT R46, R52, 0xffff0000, RZ, 0xc0, !PT ;  /* 0xffff0000342e7812 */ /* 0x000fe400078ec0ff */
[C---:B------:R-:W-:Y:S02]  /*8f60*/  SHF.L.U32 R47, R53.reuse, 0x10, RZ ;  /* 0x00000010352f7819 */ /* 0x040fe400000006ff */
[----:B------:R-:W-:Y:S02]  /*8f70*/  LOP3.LUT R48, R53, 0xffff0000, RZ, 0xc0, !PT ;  /* 0xffff000035307812 */ /* 0x000fe400078ec0ff */
[C---:B------:R-:W-:Y:S02]  /*8f80*/  SHF.L.U32 R49, R54.reuse, 0x10, RZ ;  /* 0x0000001036317819 */ /* 0x040fe400000006ff */
[----:B------:R-:W-:Y:S02]  /*8f90*/  LOP3.LUT R50, R54, 0xffff0000, RZ, 0xc0, !PT ;  /* 0xffff000036327812 */ /* 0x000fe400078ec0ff */
[C---:B------:R-:W-:Y:S02]  /*8fa0*/  SHF.L.U32 R51, R55.reuse, 0x10, RZ ;  /* 0x0000001037337819 */ /* 0x040fe400000006ff */
[----:B------:R-:W-:Y:S02]  /*8fb0*/  LOP3.LUT R52, R55, 0xffff0000, RZ, 0xc0, !PT ;  /* 0xffff000037347812 */ /* 0x000fe400078ec0ff */
[----:B------:R-:W-:Y:S01]  /*8fc0*/  SHF.L.U32 R53, R60, 0x10, RZ ;  /* 0x000000103c357819 */ /* 0x000fe200000006ff */
[----:B----4-:R-:W-:Y:S01]  /*8fd0*/  UPRMT UR4, UR6, 0x654, UR4 ;  /* 0x0000065406047896 */ /* 0x010fe20008000004 */
[C---:B-1----:R-:W-:Y:S01]  /*8fe0*/  FMUL R4, R38.reuse, R4 ;  /* 0x0000000426047220 */ /* 0x042fe20000400000 */
[C---:B------:R-:W-:Y:S01]  /*8ff0*/  FMUL R5, R38.reuse, R5 ;  /* 0x0000000526057220 */ /* 0x040fe20000400000 */
[----:B------:R-:W-:Y:S01]  /*9000*/  FMUL R6, R38, R6 ;  /* 0x0000000626067220 */ /* 0x000fe20000400000 */
[----:B------:R-:W-:Y:S01]  /*9010*/  LOP3.LUT R54, R60, 0xffff0000, RZ, 0xc0, !PT ;  /* 0xffff00003c367812 */ /* 0x000fe200078ec0ff */
[C---:B------:R-:W-:Y:S01]  /*9020*/  FFMA R4, R41.reuse, R0, R4 ;  /* 0x0000000029047223 */ /* 0x040fe20000000004 */
[----:B------:R-:W-:Y:S01]  /*9030*/  FFMA R5, R41, R2, R5 ;  /* 0x0000000229057223 */ /* 0x000fe20000000005 */
[----:B------:R-:W-:Y:S01]  /*9040*/  SHF.L.U32 R55, R61, 0x10, RZ ;  /* 0x000000103d377819 */ /* 0x000fe200000006ff */
[----:B------:R-:W-:Y:S01]  /*9050*/  FFMA R6, R41, R3, R6 ;  /* 0x0000000329067223 */ /* 0x000fe20000000006 */
[----:B------:R-:W-:Y:S01]  /*9060*/  SYNCS.ARRIVE.TRANS64.RED.A1T0 RZ, [UR4], RZ ;  /* 0x000000ffffff79a7 */ /* 0x000fe20008100404 */
[C---:B------:R-:W-:Y:S01]  /*9070*/  FMUL R7, R38.reuse, R7 ;  /* 0x0000000726077220 */ /* 0x040fe20000400000 */
[----:B------:R-:W-:Y:S01]  /*9080*/  F2FP.BF16.F32.PACK_AB R4, R5, R4 ;  /* 0x000000040504723e */ /* 0x000fe200000010ff */
[C---:B------:R-:W-:Y:S01]  /*9090*/  FMUL R8, R38.reuse, R8 ;  /* 0x0000000826087220 */ /* 0x040fe20000400000 */
[----:B------:R-:W-:Y:S01]  /*90a0*/  FMUL R9, R38, R9 ;  /* 0x0000000926097220 */ /* 0x000fe20000400000 */
[----:B------:R-:W-:Y:S01]  /*90b0*/  LOP3.LUT R56, R61, 0xffff0000, RZ, 0xc0, !PT ;  /* 0xffff00003d387812 */ /* 0x000fe200078ec0ff */
[C---:B------:R-:W-:Y:S01]  /*90c0*/  FFMA R7, R41.reuse, R39, R7 ;  /* 0x0000002729077223 */ /* 0x040fe20000000007 */
[C---:B------:R-:W-:Y:S01]  /*90d0*/  FFMA R8, R41.reuse, R40, R8 ;  /* 0x0000002829087223 */ /* 0x040fe20000000008 */
[----:B------:R-:W-:Y:S01]  /*90e0*/  SHF.L.U32 R57, R62, 0x10, RZ ;  /* 0x000000103e397819 */ /* 0x000fe200000006ff */
[----:B------:R-:W-:Y:S01]  /*90f0*/  FFMA R9, R41, R42, R9 ;  /* 0x0000002a29097223 */ /* 0x000fe20000000009 */
[C---:B------:R-:W-:Y:S01]  /*9100*/  FMUL R0, R38.reuse, R10 ;  /* 0x0000000a26007220 */ /* 0x040fe20000400000 */
[----:B------:R-:W-:Y:S01]  /*9110*/  F2FP.BF16.F32.PACK_AB R5, R7, R6 ;  /* 0x000000060705723e */ /* 0x000fe200000010ff */
[C---:B------:R-:W-:Y:S01]  /*9120*/  FMUL R2, R38.reuse, R11 ;  /* 0x0000000b26027220 */ /* 0x040fe20000400000 */
[----:B------:R-:W-:Y:S01]  /*9130*/  FMUL R3, R38, R12 ;  /* 0x0000000c26037220 */ /* 0x000fe20000400000 */
[----:B------:R-:W-:Y:S01]  /*9140*/  F2FP.BF16.F32.PACK_AB R6, R9, R8 ;  /* 0x000000080906723e */ /* 0x000fe200000010ff */
[C---:B------:R-:W-:Y:S01]  /*9150*/  FFMA R0, R41.reuse, R43, R0 ;  /* 0x0000002b29007223 */ /* 0x040fe20000000000 */
[C---:B------:R-:W-:Y:S01]  /*9160*/  FFMA R2, R41.reuse, R44, R2 ;  /* 0x0000002c29027223 */ /* 0x040fe20000000002 */
[----:B------:R-:W-:Y:S01]  /*9170*/  LOP3.LUT R58, R62, 0xffff0000, RZ, 0xc0, !PT ;  /* 0xffff00003e3a7812 */ /* 0x000fe200078ec0ff */
[----:B------:R-:W-:Y:S01]  /*9180*/  FFMA R3, R41, R45, R3 ;  /* 0x0000002d29037223 */ /* 0x000fe20000000003 */
[C---:B------:R-:W-:Y:S01]  /*9190*/  FMUL R10, R38.reuse, R13 ;  /* 0x0000000d260a7220 */ /* 0x040fe20000400000 */
[----:B------:R-:W-:Y:S01]  /*91a0*/  SHF.L.U32 R59, R63, 0x10, RZ ;  /* 0x000000103f3b7819 */ /* 0x000fe200000006ff */
[----:B------:R-:W-:Y:S01]  /*91b0*/  FMUL R11, R38, R14 ;  /* 0x0000000e260b7220 */ /* 0x000fe20000400000 */
[----:B------:R-:W-:Y:S01]  /*91c0*/  F2FP.BF16.F32.PACK_AB R7, R2, R0 ;  /* 0x000000000207723e */ /* 0x000fe200000010ff */
[----:B------:R-:W-:Y:S01]  /*91d0*/  FFMA R10, R41, R46, R10 ;  /* 0x0000002e290a7223 */ /* 0x000fe2000000000a */
[C---:B------:R-:W-:Y:S01]  /*91e0*/  FMUL R15, R38.reuse, R15 ;  /* 0x0000000f260f7220 */ /* 0x040fe20000400000 */
[C---:B------:R-:W-:Y:S01]  /*91f0*/  FMUL R12, R38.reuse, R16 ;  /* 0x00000010260c7220 */ /* 0x040fe20000400000 */
[----:B------:R-:W-:Y:S01]  /*9200*/  FMUL R13, R38, R17 ;  /* 0x00000011260d7220 */ /* 0x000fe20000400000 */
[----:B------:R1:W-:Y:S01]  /*9210*/  STS.128 [R82+0x6000], R4 ;  /* 0x0060000452007388 */ /* 0x0003e20000000c00 */
[----:B------:R-:W-:Y:S01]  /*9220*/  LOP3.LUT R60, R63, 0xffff0000, RZ, 0xc0, !PT ;  /* 0xffff00003f3c7812 */ /* 0x000fe200078ec0ff */
[C---:B------:R-:W-:Y:S01]  /*9230*/  FFMA R11, R41.reuse, R47, R11 ;  /* 0x0000002f290b7223 */ /* 0x040fe2000000000b */
[----:B------:R-:W-:Y:S01]  /*9240*/  SHF.L.U32 R61, R68, 0x10, RZ ;  /* 0x00000010443d7819 */ /* 0x000fe200000006ff */
[C---:B------:R-:W-:Y:S01]  /*9250*/  FFMA R15, R41.reuse, R48, R15 ;  /* 0x00000030290f7223 */ /* 0x040fe2000000000f */
[----:B------:R-:W-:Y:S01]  /*9260*/  F2FP.BF16.F32.PACK_AB R8, R10, R3 ;  /* 0x000000030a08723e */ /* 0x000fe200000010ff */
[C---:B------:R-:W-:Y:S01]  /*9270*/  FFMA R12, R41.reuse, R49, R12 ;  /* 0x00000031290c7223 */ /* 0x040fe2000000000c */
[C---:B------:R-:W-:Y:S01]  /*9280*/  FFMA R13, R41.reuse, R50, R13 ;  /* 0x00000032290d7223 */ /* 0x040fe2000000000d */
[C---:B------:R-:W-:Y:S01]  /*9290*/  FMUL R14, R38.reuse, R18 ;  /* 0x00000012260e7220 */ /* 0x040fe20000400000 */
[C---:B------:R-:W-:Y:S01]  /*92a0*/  FMUL R19, R38.reuse, R19 ;  /* 0x0000001326137220 */ /* 0x040fe20000400000 */
[C---:B------:R-:W-:Y:S01]  /*92b0*/  FMUL R16, R38.reuse, R20 ;  /* 0x0000001426107220 */ /* 0x040fe20000400000 */
[C---:B------:R-:W-:Y:S01]  /*92c0*/  FMUL R17, R38.reuse, R21 ;  /* 0x0000001526117220 */ /* 0x040fe20000400000 */
[C---:B------:R-:W-:Y:S01]  /*92d0*/  FFMA R14, R41.reuse, R51, R14 ;  /* 0x00000033290e7223 */ /* 0x040fe2000000000e */
[C---:B------:R-:W-:Y:S01]  /*92e0*/  FMUL R18, R38.reuse, R22 ;  /* 0x0000001626127220 */ /* 0x040fe20000400000 */
[C---:B------:R-:W-:Y:S01]  /*92f0*/  FFMA R19, R41.reuse, R52, R19 ;  /* 0x0000003429137223 */ /* 0x040fe20000000013 */
[C---:B------:R-:W-:Y:S01]  /*9300*/  FMUL R23, R38.reuse, R23 ;  /* 0x0000001726177220 */ /* 0x040fe20000400000 */
[C---:B------:R-:W-:Y:S01]  /*9310*/  FFMA R16, R41.reuse, R53, R16 ;  /* 0x0000003529107223 */ /* 0x040fe20000000010 */
[C---:B------:R-:W-:Y:S01]  /*9320*/  FMUL R20, R38.reuse, R24 ;  /* 0x0000001826147220 */ /* 0x040fe20000400000 */
[C---:B------:R-:W-:Y:S01]  /*9330*/  FFMA R17, R41.reuse, R54, R17 ;  /* 0x0000003629117223 */ /* 0x040fe20000000011 */
[C---:B------:R-:W-:Y:S01]  /*9340*/  FMUL R21, R38.reuse, R25 ;  /* 0x0000001926157220 */ /* 0x040fe20000400000 */
[----:B------:R-:W-:Y:S01]  /*9350*/  FFMA R18, R41, R55, R18 ;  /* 0x0000003729127223 */ /* 0x000fe20000000012 */
[C---:B------:R-:W-:Y:S01]  /*9360*/  FMUL R22, R38.reuse, R26 ;  /* 0x0000001a26167220 */ /* 0x040fe20000400000 */
[----:B------:R-:W-:Y:S01]  /*9370*/  F2FP.BF16.F32.PACK_AB R9, R15, R11 ;  /* 0x0000000b0f09723e */ /* 0x000fe200000010ff */
[----:B------:R-:W-:Y:S01]  /*9380*/  FFMA R23, R41, R56, R23 ;  /* 0x0000003829177223 */ /* 0x000fe20000000017 */
[C---:B------:R-:W-:Y:S01]  /*9390*/  FMUL R27, R38.reuse, R27 ;  /* 0x0000001b261b7220 */ /* 0x040fe20000400000 */
[----:B------:R-:W-:Y:S01]  /*93a0*/  F2FP.BF16.F32.PACK_AB R10, R13, R12 ;  /* 0x0000000c0d0a723e */ /* 0x000fe200000010ff */
[----:B------:R-:W-:Y:S01]  /*93b0*/  FFMA R20, R41, R57, R20 ;  /* 0x0000003929147223 */ /* 0x000fe20000000014 */
[----:B------:R-:W-:Y:S01]  /*93c0*/  F2FP.BF16.F32.PACK_AB R11, R19, R14 ;  /* 0x0000000e130b723e */ /* 0x000fe200000010ff */
[----:B------:R-:W-:Y:S01]  /*93d0*/  FMUL R24, R38, R28 ;  /* 0x0000001c26187220 */ /* 0x000fe20000400000 */
[----:B------:R-:W-:Y:S01]  /*93e0*/  LOP3.LUT R62, R68, 0xffff0000, RZ, 0xc0, !PT ;  /* 0xffff0000443e7812 */ /* 0x000fe200078ec0ff */
[----:B------:R-:W-:Y:S01]  /*93f0*/  FFMA R21, R41, R58, R21 ;  /* 0x0000003a29157223 */ /* 0x000fe20000000015 */
[----:B------:R-:W-:Y:S01]  /*9400*/  SHF.L.U32 R63, R69, 0x10, RZ ;  /* 0x00000010453f7819 */ /* 0x000fe200000006ff */
[----:B------:R1:W-:Y:S01]  /*9410*/  STS.128 [R95+0x6010], R8 ;  /* 0x006010085f007388 */ /* 0x0003e20000000c00 */
[C---:B------:R-:W-:Y:S01]  /*9420*/  FMUL R25, R38.reuse, R29 ;  /* 0x0000001d26197220 */ /* 0x040fe20000400000 */
[----:B------:R-:W-:Y:S01]  /*9430*/  FFMA R22, R41, R59, R22 ;  /* 0x0000003b29167223 */ /* 0x000fe20000000016 */
[----:B------:R-:W-:Y:S01]  /*9440*/  LOP3.LUT R64, R69, 0xffff0000, RZ, 0xc0, !PT ;  /* 0xffff000045407812 */ /* 0x000fe200078ec0ff */
[----:B------:R-:W-:Y:S01]  /*9450*/  FMUL R26, R38, R30 ;  /* 0x0000001e261a7220 */ /* 0x000fe20000400000 */
[C---:B------:R-:W-:Y:S01]  /*9460*/  FFMA R27, R41.reuse, R60, R27 ;  /* 0x0000003c291b7223 */ /* 0x040fe2000000001b */
[----:B------:R-:W-:Y:S01]  /*9470*/  SHF.L.U32 R65, R70, 0x10, RZ ;  /* 0x0000001046417819 */ /* 0x000fe200000006ff */
[----:B------:R-:W-:Y:S01]  /*9480*/  FMUL R31, R38, R31 ;  /* 0x0000001f261f7220 */ /* 0x000fe20000400000 */
[C---:B------:R-:W-:Y:S01]  /*9490*/  FFMA R24, R41.reuse, R61, R24 ;  /* 0x0000003d29187223 */ /* 0x040fe20000000018 */
[----:B------:R-:W-:Y:S01]  /*94a0*/  LOP3.LUT R66, R70, 0xffff0000, RZ, 0xc0, !PT ;  /* 0xffff000046427812 */ /* 0x000fe200078ec0ff */
[C---:B------:R-:W-:Y:S01]  /*94b0*/  FMUL R28, R38.reuse, R32 ;  /* 0x00000020261c7220 */ /* 0x040fe20000400000 */
[----:B------:R-:W-:Y:S01]  /*94c0*/  FFMA R25, R41, R62, R25 ;  /* 0x0000003e29197223 */ /* 0x000fe20000000019 */
[----:B------:R-:W-:Y:S01]  /*94d0*/  SHF.L.U32 R67, R71, 0x10, RZ ;  /* 0x0000001047437819 */ /* 0x000fe200000006ff */
[C---:B------:R-:W-:Y:S01]  /*94e0*/  FMUL R29, R38.reuse, R33 ;  /* 0x00000021261d7220 */ /* 0x040fe20000400000 */
[----:B------:R-:W-:Y:S01]  /*94f0*/  F2FP.BF16.F32.PACK_AB R16, R17, R16 ;  /* 0x000000101110723e */ /* 0x000fe200000010ff */
[----:B------:R-:W-:Y:S01]  /*9500*/  FFMA R26, R41, R63, R26 ;  /* 0x0000003f291a7223 */ /* 0x000fe2000000001a */
[----:B------:R-:W-:Y:S01]  /*9510*/  LOP3.LUT R68, R71, 0xffff0000, RZ, 0xc0, !PT ;  /* 0xffff000047447812 */ /* 0x000fe200078ec0ff */
        /* <DEDUP_REMOVED lines=36> */
.L_x_118:
[----:B------:R-:W-:Y:S05]  /*9760*/  BSYNC.RECONVERGENT B0 ;  /* 0x0000000000007941 */ /* 0x000fea0003800200 */
.L_x_117:
[----:B------:R-:W-:Y:S01]  /*9770*/  BAR.SYNC.DEFER_BLOCKING 0x1, 0x80 ;  /* 0x0042000000007b1d */ /* 0x000fe20000010000 */
[----:B------:R-:W-:Y:S01]  /*9780*/  UISETP.NE.AND UP0, UPT, UR53, -0x4, UPT ;  /* 0xfffffffc3500788c */ /* 0x000fe2000bf05270 */
[----:B------:R-:W-:Y:S08]  /*9790*/  IADD3 R36, PT, PT, R36, 0x1, RZ ;  /* 0x0000000124247810 */ /* 0x000ff00007ffe0ff */
[----:B------:R-:W-:Y:S05]  /*97a0*/  BRA.U !UP0, `(.L_x_119) ;  /* 0x0000000108247547 */ /* 0x000fea000b800000 */
[----:B------:R-:W-:Y:S01]  /*97b0*/  ISETP.NE.AND P0, PT, R101, RZ, PT ;  /* 0x000000ff6500720c */ /* 0x000fe20003f05270 */
[----:B------:R-:W-:Y:S01]  /*97c0*/  IMAD.U32 R0, RZ, RZ, UR50 ;  /* 0x00000032ff007e24 */ /* 0x000fe2000f8e00ff */
[----:B------:R-:W-:Y:S04]  /*97d0*/  UIADD3 UR4, UPT, UPT, UR50, 0x1, URZ ;  /* 0x0000000132047890 */ /* 0x000fe8000fffe0ff */
[----:B------:R-:W-:Y:S04]  /*97e0*/  UISETP.NE.AND UP0, UPT, UR4, 0x4, UPT ;  /* 0x000000040400788c */ /* 0x000fe8000bf05270 */
[----:B------:R-:W-:Y:S03]  /*97f0*/  USEL UR50, UR4, URZ, UP0 ;  /* 0x000000ff04327287 */ /* 0x000fe60008000000 */
[----:B------:R-:W-:Y:S05]  /*9800*/  @P0 LEA R0, R0, UR49, 0x3 ;  /* 0x0000003100000c11 */ /* 0x000fea000f8e18ff */
[----:B------:R-:W-:Y:S05]  /*9810*/  @P0 VIADD R0, R0, 0x80 ;  /* 0x0000008000000836 */ /* 0x000fea0000000000 */
[----:B------:R-:W-:Y:S04]  /*9820*/  @P0 PRMT R0, R103, 0x654, R0 ;  /* 0x0000065467000816 */ /* 0x000fe80000000000 */
[----:B------:R3:W-:Y:S03]  /*9830*/  @P0 SYNCS.ARRIVE.TRANS64.RED.A1T0 RZ, [R0+URZ], RZ ;  /* 0x000000ff00ff09a7 */ /* 0x0007e600081004ff */
.L_x_119:
[----:B------:R-:W-:Y:S01]  /*9840*/  R2UR UR5, R77 ;  /* 0x000000004d0572ca */ /* 0x000fe200000e0000 */
[----:B------:R-:W-:Y:S01]  /*9850*/  UISETP.NE.AND UP0, UPT, UR62, URZ, UPT ;  /* 0x000000ff3e00728c */ /* 0x000fe2000bf05270 */
[----:B------:R-:W-:Y:S01]  /*9860*/  R2UR UR4, R78 ;  /* 0x000000004e0472ca */ /* 0x000fe200000e0000 */
[----:B------:R-:W-:Y:S01]  /*9870*/  UIADD3 UR53, UPT, UPT, UR53, 0x4, URZ ;  /* 0x0000000435357890 */ /* 0x000fe2000fffe0ff */
[C---:B------:R-:W-:Y:S01]  /*9880*/  ISETP.NE.AND P0, PT, R36.reuse, 0x2, PT ;  /* 0x000000022400780c */ /* 0x040fe20003f05270 */
[----:B------:R-:W-:Y:S01]  /*9890*/  UMOV UR52, UR63 ;  /* 0x0000003f00347c82 */ /* 0x000fe20008000000 */
[----:B------:R-:W-:Y:S02]  /*98a0*/  LOP3.LUT R79, R79, 0x1, RZ, 0x3c, !PT ;  /* 0x000000014f4f7812 */ /* 0x000fe400078e3cff */
[----:B---3--:R-:W-:Y:S02]  /*98b0*/  SEL R0, RZ, 0x1, P0 ;  /* 0x00000001ff007807 */ /* 0x008fe40000000000 */
[----:B------:R-:W-:Y:S02]  /*98c0*/  SEL R36, R36, RZ, P0 ;  /* 0x000000ff24247207 */ /* 0x000fe40000000000 */
[----:B------:R-:W-:Y:S01]  /*98d0*/  LOP3.LUT R80, R80, R0, RZ, 0x3c, !PT ;  /* 0x0000000050507212 */ /* 0x000fe200078e3cff */
[----:B------:R-:W-:Y:S02]  /*98e0*/  UIADD3 UR24, UPT, UPT, UR36, UR5, URZ ;  /* 0x0000000524187290 */ /* 0x000fe4000fffe0ff */
[----:B------:R-:W-:Y:S01]  /*98f0*/  UIADD3 UR51, UPT, UPT, UR37, UR4, URZ ;  /* 0x0000000425337290 */ /* 0x000fe2000fffe0ff */
[----:B------:R-:W-:Y:S11]  /*9900*/  BRA.U UP0, `(.L_x_120) ;  /* 0xffffffbd00507547 */ /* 0x000ff6000b83ffff */
[----:B------:R-:W-:-:S13]  /*9910*/  R2UR UR4, R93 ;  /* 0x000000005d0472ca */ /* 0x000fda00000e0000 */
[----:B------:R-:W-:-:S09]  /*9920*/  UISETP.NE.AND UP0, UPT, UR4, URZ, UPT ;  /* 0x000000ff0400728c */ /* 0x000fd2000bf05270 */
[----:B------:R-:W-:Y:S05]  /*9930*/  BRA.U !UP0, `(.L_x_121) ;  /* 0x0000000108487547 */ /* 0x000fea000b800000 */
[----:B------:R-:W3:Y:S02]  /*9940*/  LDCU.64 UR4, c[0x0][0x990] ;  /* 0x00013200ff0477ac */ /* 0x000ee40008000a00 */
[----:B---3--:R-:W-:-:S04]  /*9950*/  UISETP.NE.U32.AND UP0, UPT, UR4, URZ, UPT ;  /* 0x000000ff0400728c */ /* 0x008fc8000bf05070 */
[----:B------:R-:W-:-:S09]  /*9960*/  UISETP.NE.AND.EX UP0, UPT, UR5, URZ, UPT, UP0 ;  /* 0x000000ff0500728c */ /* 0x000fd2000bf05300 */
[----:B------:R-:W-:Y:S05]  /*9970*/  BRA.U UP0, `(.L_x_122) ;  /* 0x00000001000c7547 */ /* 0x000fea000b800000 */
[----:B------:R-:W-:-:S13]  /*9980*/  FSETP.NEU.AND P0, PT, R41, RZ, PT ;  /* 0x000000ff2900720b */ /* 0x000fda0003f0d000 */
[----:B------:R-:W-:Y:S05]  /*9990*/  @!P0 EXIT ;  /* 0x000000000000894d */ /* 0x000fea0003800000 */
[----:B------:R-:W-:Y:S05]  /*99a0*/  BRA `(.L_x_121) ;  /* 0x00000000002c7947 */ /* 0x000fea0003800000 */
.L_x_122:
[----:B------:R-:W-:Y:S01]  /*99b0*/  ISETP.NE.AND P0, PT, R100, RZ, PT ;  /* 0x000000ff6400720c */ /* 0x000fe20003f05270 */
[----:B------:R-:W-:-:S12]  /*99c0*/  BSSY.RECONVERGENT B0, `(.L_x_121) ;  /* 0x0000009000007945 */ /* 0x000fd80003800200 */
[----:B------:R-:W-:Y:S05]  /*99d0*/  @P0 BRA `(.L_x_123) ;  /* 0x0000000000140947 */ /* 0x000fea0003800000 */
[----:B------:R-:W3:Y:S02]  /*99e0*/  LDCU.64 UR4, c[0x0][0x988] ;  /* 0x00013100ff0477ac */ /* 0x000ee40008000a00 */
[----:B---3--:R-:W-:-:S04]  /*99f0*/  ISETP.NE.U32.AND P0, PT, RZ, UR4, PT ;  /* 0x00000004ff007c0c */ /* 0x008fc8000bf05070 */
[----:B------:R-:W-:-:S13]  /*9a00*/  ISETP.NE.AND.EX P0, PT, RZ, UR5, PT, P0 ;  /* 0x00000005ff007c0c */ /* 0x000fda000bf05300 */
[----:B------:R-:W-:Y:S05]  /*9a10*/  @!P0 EXIT ;  /* 0x000000000000894d */ /* 0x000fea0003800000 */
[----:B------:R-:W-:Y:S05]  /*9a20*/  BRA `(.L_x_124) ;  /* 0x0000000000087947 */ /* 0x000fea0003800000 */
.L_x_123:
[----:B------:R-:W-:-:S13]  /*9a30*/  FSETP.NEU.AND P0, PT, R41, RZ, PT ;  /* 0x000000ff2900720b */ /* 0x000fda0003f0d000 */
[----:B------:R-:W-:Y:S05]  /*9a40*/  @!P0 EXIT ;  /* 0x000000000000894d */ /* 0x000fea0003800000 */
.L_x_124:
[----:B------:R-:W-:Y:S05]  /*9a50*/  BSYNC.RECONVERGENT B0 ;  /* 0x0000000000007941 */ /* 0x000fea0003800200 */
.L_x_121:
[----:B------:R-:W3:Y:S01]  /*9a60*/  S2UR UR5, SR_CgaCtaId ;  /* 0x00000000000579c3 */ /* 0x000ee20000008800 */
[----:B------:R-:W-:Y:S01]  /*9a70*/  ULEA UR4, UR50, UR49, 0x3 ;  /* 0x0000003132047291 */ /* 0x000fe2000f8e18ff */
[----:B------:R-:W-:-:S04]  /*9a80*/  DEPBAR.LE SB0, 0x0 ;  /* 0x000080000000791a */ /* 0x000fc80000000000 */
[----:B------:R-:W-:-:S04]  /*9a90*/  UIADD3 UR4, UPT, UPT, UR4, 0x80, URZ ;  /* 0x0000008004047890 */ /* 0x000fc8000fffe0ff */
[----:B---3--:R-:W-:-:S09]  /*9aa0*/  UPRMT UR4, UR5, 0x654, UR4 ;  /* 0x0000065405047896 */ /* 0x008fd20008000004 */
[----:B------:R-:W-:Y:S01]  /*9ab0*/  SYNCS.ARRIVE.TRANS64.RED.A1T0 RZ, [UR4], RZ ;  /* 0x000000ffffff79a7 */ /* 0x000fe20008100404 */
[----:B------:R-:W-:Y:S05]  /*9ac0*/  EXIT ;  /* 0x000000000000794d */ /* 0x000fea0003800000 */
.L_x_19:
[----:B------:R-:W-:Y:S07]  /*9ad0*/  MOV R0, UR17 ;  /* 0x0000001100007c02 */ /* 0x000fee0008000f00 */
.L_x_125:
[----:B--2---:R2:W4:Y:S02]  /*9ae0*/  SYNCS.PHASECHK.TRANS64.TRYWAIT P0, [R0+URZ+0x30], R4 ;  /* 0x00003004000075a7 */ /* 0x00452400080011ff */
[----:B----4-:R-:W-:Y:S05]  /*9af0*/  @!P0 NANOSLEEP.SYNCS 0x989680 ;  /* 0x009896800000895d */ /* 0x010fea0003900000 */
[----:B------:R-:W4:Y:S02]  /*9b00*/  @!P0 SYNCS.PHASECHK.TRANS64 P0, [R0+URZ+0x30], R4 ;  /* 0x00003004000085a7 */ /* 0x000f2400080010ff */
[----:B----4-:R-:W-:Y:S05]  /*9b10*/  @!P0 BRA `(.L_x_125) ;  /* 0xfffffffc00f08947 */ /* 0x010fea000383ffff */
[----:B------:R-:W-:Y:S05]  /*9b20*/  BRA `(.L_x_18) ;  /* 0xffffff7c00647947 */ /* 0x000fea000383ffff */
.L_x_25:
[----:B------:R-:W-:Y:S07]  /*9b30*/  MOV R0, UR9 ;  /* 0x0000000900007c02 */ /* 0x000fee0008000f00 */
.L_x_126:
[----:B--2---:R2:W4:Y:S02]  /*9b40*/  SYNCS.PHASECHK.TRANS64.TRYWAIT P0, [R0+URZ+0x30], R4 ;  /* 0x00003004000075a7 */ /* 0x00452400080011ff */
[----:B----4-:R-:W-:Y:S05]  /*9b50*/  @!P0 NANOSLEEP.SYNCS 0x989680 ;  /* 0x009896800000895d */ /* 0x010fea0003900000 */
[----:B------:R-:W4:Y:S02]  /*9b60*/  @!P0 SYNCS.PHASECHK.TRANS64 P0, [R0+URZ+0x30], R4 ;  /* 0x00003004000085a7 */ /* 0x000f2400080010ff */
[----:B----4-:R-:W-:Y:S05]  /*9b70*/  @!P0 BRA `(.L_x_126) ;  /* 0xfffffffc00f08947 */ /* 0x010fea000383ffff */
[----:B------:R-:W-:Y:S05]  /*9b80*/  BRA `(.L_x_24) ;  /* 0xffffff8400107947 */ /* 0x000fea000383ffff */
.L_x_29:
[----:B-1----:R-:W-:-:S07]  /*9b90*/  MOV R0, UR45 ;  /* 0x0000002d00007c02 */ /* 0x002fce0008000f00 */
.L_x_127:
[----:B-1----:R1:W2:Y:S02]  /*9ba0*/  SYNCS.PHASECHK.TRANS64.TRYWAIT P0, [R0+URZ+0xb0], R3 ;  /* 0x0000b003000075a7 */ /* 0x0022a400080011ff */
[----:B--2---:R-:W-:Y:S05]  /*9bb0*/  @!P0 NANOSLEEP.SYNCS 0x989680 ;  /* 0x009896800000895d */ /* 0x004fea0003900000 */
[----:B------:R-:W2:Y:S02]  /*9bc0*/  @!P0 SYNCS.PHASECHK.TRANS64 P0, [R0+URZ+0xb0], R3 ;  /* 0x0000b003000085a7 */ /* 0x000ea400080010ff */
[----:B--2---:R-:W-:Y:S05]  /*9bd0*/  @!P0 BRA `(.L_x_127) ;  /* 0xfffffffc00f08947 */ /* 0x004fea000383ffff */
[----:B------:R-:W-:Y:S05]  /*9be0*/  BRA `(.L_x_128) ;  /* 0xffffff8800087947 */ /* 0x000fea000383ffff */
.L_x_33:
[----:B------:R-:W-:-:S07]  /*9bf0*/  MOV R0, UR4 ;  /* 0x0000000400007c02 */ /* 0x000fce0008000f00 */
.L_x_129:
[----:B-1----:R1:W2:Y:S02]  /*9c00*/  SYNCS.PHASECHK.TRANS64.TRYWAIT P0, [R0+URZ], R2 ;  /* 0x00000002000075a7 */ /* 0x0022a400080011ff */
[----:B--2---:R-:W-:Y:S05]  /*9c10*/  @!P0 NANOSLEEP.SYNCS 0x989680 ;  /* 0x009896800000895d */ /* 0x004fea0003900000 */
[----:B------:R-:W2:Y:S02]  /*9c20*/  @!P0 SYNCS.PHASECHK.TRANS64 P0, [R0+URZ], R2 ;  /* 0x00000002000085a7 */ /* 0x000ea400080010ff */
[----:B--2---:R-:W-:Y:S05]  /*9c30*/  @!P0 BRA `(.L_x_129) ;  /* 0xfffffffc00f08947 */ /* 0x004fea000383ffff */
[----:B------:R-:W-:Y:S05]  /*9c40*/  BRA `(.L_x_130) ;  /* 0xffffff8c00a07947 */ /* 0x000fea000383ffff */
.L_x_34:
[----:B------:R-:W-:-:S07]  /*9c50*/  MOV R0, UR5 ;  /* 0x0000000500007c02 */ /* 0x000fce0008000f00 */
.L_x_131:
[----:B-1----:R1:W2:Y:S02]  /*9c60*/  SYNCS.PHASECHK.TRANS64.TRYWAIT P0, [R0+URZ], R2 ;  /* 0x00000002000075a7 */ /* 0x0022a400080011ff */
[----:B--2---:R-:W-:Y:S05]  /*9c70*/  @!P0 NANOSLEEP.SYNCS 0x989680 ;  /* 0x009896800000895d */ /* 0x004fea0003900000 */
[----:B------:R-:W2:Y:S02]  /*9c80*/  @!P0 SYNCS.PHASECHK.TRANS64 P0, [R0+URZ], R2 ;  /* 0x00000002000085a7 */ /* 0x000ea400080010ff */
[----:B--2---:R-:W-:Y:S05]  /*9c90*/  @!P0 BRA `(.L_x_131) ;  /* 0xfffffffc00f08947 */ /* 0x004fea000383ffff */
[----:B------:R-:W-:Y:S05]  /*9ca0*/  BRA `(.L_x_132) ;  /* 0xffffff8c00b07947 */ /* 0x000fea000383ffff */
.L_x_35:
[----:B------:R-:W-:-:S07]  /*9cb0*/  MOV R0, UR5 ;  /* 0x0000000500007c02 */ /* 0x000fce0008000f00 */
.L_x_133:
[----:B-1----:R1:W2:Y:S02]  /*9cc0*/  SYNCS.PHASECHK.TRANS64.TRYWAIT P0, [R0+URZ], R2 ;  /* 0x00000002000075a7 */ /* 0x0022a400080011ff */
[----:B--2---:R-:W-:Y:S05]  /*9cd0*/  @!P0 NANOSLEEP.SYNCS 0x989680 ;  /* 0x009896800000895d */ /* 0x004fea0003900000 */
[----:B------:R-:W2:Y:S02]  /*9ce0*/  @!P0 SYNCS.PHASECHK.TRANS64 P0, [R0+URZ], R2 ;  /* 0x00000002000085a7 */ /* 0x000ea400080010ff */
[----:B--2---:R-:W-:Y:S05]  /*9cf0*/  @!P0 BRA `(.L_x_133) ;  /* 0xfffffffc00f08947 */ /* 0x004fea000383ffff */
[----:B------:R-:W-:Y:S05]  /*9d00*/  BRA `(.L_x_134) ;  /* 0xffffff8c00c07947 */ /* 0x000fea000383ffff */
.L_x_36:
[----:B------:R-:W-:-:S07]  /*9d10*/  MOV R0, UR5 ;  /* 0x0000000500007c02 */ /* 0x000fce0008000f00 */
.L_x_135:
[----:B-1----:R1:W2:Y:S02]  /*9d20*/  SYNCS.PHASECHK.TRANS64.TRYWAIT P0, [R0+URZ], R2 ;  /* 0x00000002000075a7 */ /* 0x0022a400080011ff */
[----:B--2---:R-:W-:Y:S05]  /*9d30*/  @!P0 NANOSLEEP.SYNCS 0x989680 ;  /* 0x009896800000895d */ /* 0x004fea0003900000 */
[----:B------:R-:W2:Y:S02]  /*9d40*/  @!P0 SYNCS.PHASECHK.TRANS64 P0, [R0+URZ], R2 ;  /* 0x00000002000085a7 */ /* 0x000ea400080010ff */
[----:B--2---:R-:W-:Y:S05]  /*9d50*/  @!P0 BRA `(.L_x_135) ;  /* 0xfffffffc00f08947 */ /* 0x004fea000383ffff */
[----:B------:R-:W-:Y:S05]  /*9d60*/  BRA `(.L_x_136) ;  /* 0xffffff8c00d07947 */ /* 0x000fea000383ffff */
.L_x_37:
[----:B------:R-:W-:-:S07]  /*9d70*/  MOV R0, UR5 ;  /* 0x0000000500007c02 */ /* 0x000fce0008000f00 */
.L_x_137:
[----:B-1----:R1:W2:Y:S02]  /*9d80*/  SYNCS.PHASECHK.TRANS64.TRYWAIT P0, [R0+URZ], R2 ;  /* 0x00000002000075a7 */ /* 0x0022a400080011ff */
[----:B--2---:R-:W-:Y:S05]  /*9d90*/  @!P0 NANOSLEEP.SYNCS 0x989680 ;  /* 0x009896800000895d */ /* 0x004fea0003900000 */
[----:B------:R-:W2:Y:S02]  /*9da0*/  @!P0 SYNCS.PHASECHK.TRANS64 P0, [R0+URZ], R2 ;  /* 0x00000002000085a7 */ /* 0x000ea400080010ff */
[----:B--2---:R-:W-:Y:S05]  /*9db0*/  @!P0 BRA `(.L_x_137) ;  /* 0xfffffffc00f08947 */ /* 0x004fea000383ffff */
[----:B------:R-:W-:Y:S05]  /*9dc0*/  BRA `(.L_x_138) ;  /* 0xffffff8c00e07947 */ /* 0x000fea000383ffff */
.L_x_40:
[----:B------:R-:W-:-:S07]  /*9dd0*/  MOV R4, UR4 ;  /* 0x0000000400047c02 */ /* 0x000fce0008000f00 */
.L_x_139:
[----:B--2---:R2:W3:Y:S02]  /*9de0*/  SYNCS.PHASECHK.TRANS64.TRYWAIT P1, [R4+URZ+0xb8], R6 ;  /* 0x0000b806040075a7 */ /* 0x0044e400080211ff */
[----:B---3--:R-:W-:Y:S05]  /*9df0*/  @!P1 NANOSLEEP.SYNCS 0x989680 ;  /* 0x009896800000995d */ /* 0x008fea0003900000 */
[----:B------:R-:W3:Y:S02]  /*9e00*/  @!P1 SYNCS.PHASECHK.TRANS64 P1, [R4+URZ+0xb8], R6 ;  /* 0x0000b806040095a7 */ /* 0x000ee400080210ff */
[----:B---3--:R-:W-:Y:S05]  /*9e10*/  @!P1 BRA `(.L_x_139) ;  /* 0xfffffffc00f09947 */ /* 0x008fea000383ffff */
[----:B------:R-:W-:Y:S05]  /*9e20*/  BRA `(.L_x_140) ;  /* 0xffffff9000507947 */ /* 0x000fea000383ffff */
.L_x_41:
[----:B--2---:R-:W-:-:S07]  /*9e30*/  MOV R4, UR4 ;  /* 0x0000000400047c02 */ /* 0x004fce0008000f00 */
.L_x_141:
[----:B--2---:R2:W3:Y:S02]  /*9e40*/  SYNCS.PHASECHK.TRANS64.TRYWAIT P1, [R4+URZ+0xb0], R5 ;  /* 0x0000b005040075a7 */ /* 0x0044e400080211ff */
[----:B---3--:R-:W-:Y:S05]  /*9e50*/  @!P1 NANOSLEEP.SYNCS 0x989680 ;  /* 0x009896800000995d */ /* 0x008fea0003900000 */
[----:B------:R-:W3:Y:S02]  /*9e60*/  @!P1 SYNCS.PHASECHK.TRANS64 P1, [R4+URZ+0xb0], R5 ;  /* 0x0000b005040095a7 */ /* 0x000ee400080210ff */
[----:B---3--:R-:W-:Y:S05]  /*9e70*/  @!P1 BRA `(.L_x_141) ;  /* 0xfffffffc00f09947 */ /* 0x008fea000383ffff */
[----:B------:R-:W-:Y:S05]  /*9e80*/  BRA `(.L_x_142) ;  /* 0xffffff9000587947 */ /* 0x000fea000383ffff */
.L_x_49:
[----:B------:R-:W-:-:S07]  /*9e90*/  MOV R0, UR20 ;  /* 0x0000001400007c02 */ /* 0x000fce0008000f00 */
.L_x_143:
[----:B-1----:R1:W2:Y:S02]  /*9ea0*/  SYNCS.PHASECHK.TRANS64.TRYWAIT P0, [R0+URZ+0xb0], R4 ;  /* 0x0000b004000075a7 */ /* 0x0022a400080011ff */
[----:B--2---:R-:W-:Y:S05]  /*9eb0*/  @!P0 NANOSLEEP.SYNCS 0x989680 ;  /* 0x009896800000895d */ /* 0x004fea0003900000 */
[----:B------:R-:W2:Y:S02]  /*9ec0*/  @!P0 SYNCS.PHASECHK.TRANS64 P0, [R0+URZ+0xb0], R4 ;  /* 0x0000b004000085a7 */ /* 0x000ea400080010ff */
[----:B--2---:R-:W-:Y:S05]  /*9ed0*/  @!P0 BRA `(.L_x_143) ;  /* 0xfffffffc00f08947 */ /* 0x004fea000383ffff */
[----:B------:R-:W-:Y:S05]  /*9ee0*/  BRA `(.L_x_144) ;  /* 0xffffff9400e47947 */ /* 0x000fea000383ffff */
.L_x_50:
[----:B------:R-:W-:-:S07]  /*9ef0*/  MOV R4, UR24 ;  /* 0x0000001800047c02 */ /* 0x000fce0008000f00 */
.L_x_145:
[----:B-1----:R1:W2:Y:S02]  /*9f00*/  SYNCS.PHASECHK.TRANS64.TRYWAIT P0, [R4+URZ+0xd0], R0 ;  /* 0x0000d000040075a7 */ /* 0x0022a400080011ff */
[----:B--2---:R-:W-:Y:S05]  /*9f10*/  @!P0 NANOSLEEP.SYNCS 0x989680 ;  /* 0x009896800000895d */ /* 0x004fea0003900000 */
[----:B------:R-:W2:Y:S02]  /*9f20*/  @!P0 SYNCS.PHASECHK.TRANS64 P0, [R4+URZ+0xd0], R0 ;  /* 0x0000d000040085a7 */ /* 0x000ea400080010ff */
[----:B--2---:R-:W-:Y:S05]  /*9f30*/  @!P0 BRA `(.L_x_145) ;  /* 0xfffffffc00f08947 */ /* 0x004fea000383ffff */
[----:B------:R-:W-:Y:S05]  /*9f40*/  BRA `(.L_x_146) ;  /* 0xffffff9800007947 */ /* 0x000fea000383ffff */
.L_x_53:
[----:B-1----:R-:W-:Y:S07]  /*9f50*/  MOV R0, UR18 ;  /* 0x0000001200007c02 */ /* 0x002fee0008000f00 */
.L_x_147:
[----:B-1----:R1:W2:Y:S02]  /*9f60*/  SYNCS.PHASECHK.TRANS64.TRYWAIT P0, [R0+URZ], R5 ;  /* 0x00000005000075a7 */ /* 0x0022a400080011ff */
[----:B--2---:R-:W-:Y:S05]  /*9f70*/  @!P0 NANOSLEEP.SYNCS 0x989680 ;  /* 0x009896800000895d */ /* 0x004fea0003900000 */
[----:B------:R-:W2:Y:S02]  /*9f80*/  @!P0 SYNCS.PHASECHK.TRANS64 P0, [R0+URZ], R5 ;  /* 0x00000005000085a7 */ /* 0x000ea400080010ff */
[----:B--2---:R-:W-:Y:S05]  /*9f90*/  @!P0 BRA `(.L_x_147) ;  /* 0xfffffffc00f08947 */ /* 0x004fea000383ffff */
[----:B------:R-:W-:Y:S05]  /*9fa0*/  BRA `(.L_x_52) ;  /* 0xffffff9800247947 */ /* 0x000fea000383ffff */
.L_x_56:
[----:B------:R-:W-:-:S07]  /*9fb0*/  MOV R0, UR4 ;  /* 0x0000000400007c02 */ /* 0x000fce0008000f00 */
.L_x_148:
[----:B-1----:R1:W3:Y:S02]  /*9fc0*/  SYNCS.PHASECHK.TRANS64.TRYWAIT P0, [R0+URZ], R2 ;  /* 0x00000002000075a7 */ /* 0x0022e400080011ff */
[----:B---3--:R-:W-:Y:S05]  /*9fd0*/  @!P0 NANOSLEEP.SYNCS 0x989680 ;  /* 0x009896800000895d */ /* 0x008fea0003900000 */
[----:B------:R-:W3:Y:S02]  /*9fe0*/  @!P0 SYNCS.PHASECHK.TRANS64 P0, [R0+URZ], R2 ;  /* 0x00000002000085a7 */ /* 0x000ee400080010ff */
[----:B---3--:R-:W-:Y:S05]  /*9ff0*/  @!P0 BRA `(.L_x_148) ;  /* 0xfffffffc00f08947 */ /* 0x008fea000383ffff */
[----:B------:R-:W-:Y:S05]  /*a000*/  BRA `(.L_x_149) ;  /* 0xffffff9c00207947 */ /* 0x000fea000383ffff */
.L_x_57:
[----:B------:R-:W-:-:S07]  /*a010*/  MOV R0, UR4 ;  /* 0x0000000400007c02 */ /* 0x000fce0008000f00 */
.L_x_150:
[----:B-1----:R1:W2:Y:S02]  /*a020*/  SYNCS.PHASECHK.TRANS64.TRYWAIT P0, [R0+URZ], R2 ;  /* 0x00000002000075a7 */ /* 0x0022a400080011ff */
[----:B--2---:R-:W-:Y:S05]  /*a030*/  @!P0 NANOSLEEP.SYNCS 0x989680 ;  /* 0x009896800000895d */ /* 0x004fea0003900000 */
[----:B------:R-:W2:Y:S02]  /*a040*/  @!P0 SYNCS.PHASECHK.TRANS64 P0, [R0+URZ], R2 ;  /* 0x00000002000085a7 */ /* 0x000ea400080010ff */
[----:B--2---:R-:W-:Y:S05]  /*a050*/  @!P0 BRA `(.L_x_150) ;  /* 0xfffffffc00f08947 */ /* 0x004fea000383ffff */
[----:B------:R-:W-:Y:S05]  /*a060*/  BRA `(.L_x_151) ;  /* 0xffffff9c002c7947 */ /* 0x000fea000383ffff */
.L_x_62:
[----:B------:R-:W-:Y:S07]  /*a070*/  MOV R0, UR20 ;  /* 0x0000001400007c02 */ /* 0x000fee0008000f00 */
.L_x_152:
[----:B-1----:R1:W2:Y:S02]  /*a080*/  SYNCS.PHASECHK.TRANS64.TRYWAIT P0, [R0+URZ+0xb0], R2 ;  /* 0x0000b002000075a7 */ /* 0x0022a400080011ff */
[----:B--2---:R-:W-:Y:S05]  /*a090*/  @!P0 NANOSLEEP.SYNCS 0x989680 ;  /* 0x009896800000895d */ /* 0x004fea0003900000 */
[----:B------:R-:W2:Y:S02]  /*a0a0*/  @!P0 SYNCS.PHASECHK.TRANS64 P0, [R0+URZ+0xb0], R2 ;  /* 0x0000b002000085a7 */ /* 0x000ea400080010ff */
[----:B--2---:R-:W-:Y:S05]  /*a0b0*/  @!P0 BRA `(.L_x_152) ;  /* 0xfffffffc00f08947 */ /* 0x004fea000383ffff */
[----:B------:R-:W-:Y:S05]  /*a0c0*/  BRA `(.L_x_153) ;  /* 0xffffffa000887947 */ /* 0x000fea000383ffff */
.L_x_65:
[----:B------:R-:W-:Y:S07]  /*a0d0*/  MOV R0, UR20 ;  /* 0x0000001400007c02 */ /* 0x000fee0008000f00 */
.L_x_154:
[----:B-1----:R1:W2:Y:S02]  /*a0e0*/  SYNCS.PHASECHK.TRANS64.TRYWAIT P2, [R0+URZ+0xa8], R2 ;  /* 0x0000a802000075a7 */ /* 0x0022a400080411ff */
[----:B--2---:R-:W-:Y:S05]  /*a0f0*/  @!P2 NANOSLEEP.SYNCS 0x989680 ;  /* 0x009896800000a95d */ /* 0x004fea0003900000 */
[----:B------:R-:W2:Y:S02]  /*a100*/  @!P2 SYNCS.PHASECHK.TRANS64 P2, [R0+URZ+0xa8], R2 ;  /* 0x0000a8020000a5a7 */ /* 0x000ea400080410ff */
[----:B--2---:R-:W-:Y:S05]  /*a110*/  @!P2 BRA `(.L_x_154) ;  /* 0xfffffffc00f0a947 */ /* 0x004fea000383ffff */
[----:B------:R-:W-:Y:S05]  /*a120*/  BRA `(.L_x_64) ;  /* 0xffffffa400ec7947 */ /* 0x000fea000383ffff */
.L_x_68:
[----:B------:R-:W-:Y:S07]  /*a130*/  MOV R2, UR20 ;  /* 0x0000001400027c02 */ /* 0x000fee0008000f00 */
.L_x_155:
[----:B-1----:R1:W2:Y:S02]  /*a140*/  SYNCS.PHASECHK.TRANS64.TRYWAIT P1, [R2+URZ+0x80], R8 ;  /* 0x00008008020075a7 */ /* 0x0022a400080211ff */
[----:B--2---:R-:W-:Y:S05]  /*a150*/  @!P1 NANOSLEEP.SYNCS 0x989680 ;  /* 0x009896800000995d */ /* 0x004fea0003900000 */
[----:B------:R-:W2:Y:S02]  /*a160*/  @!P1 SYNCS.PHASECHK.TRANS64 P1, [R2+URZ+0x80], R8 ;  /* 0x00008008020095a7 */ /* 0x000ea400080210ff */
[----:B--2---:R-:W-:Y:S05]  /*a170*/  @!P1 BRA `(.L_x_155) ;  /* 0xfffffffc00f09947 */ /* 0x004fea000383ffff */
[----:B------:R-:W-:Y:S05]  /*a180*/  BRA `(.L_x_156) ;  /* 0xffffffa800a07947 */ /* 0x000fea000383ffff */
.L_x_69:
[----:B------:R-:W-:Y:S07]  /*a190*/  MOV R2, UR20 ;  /* 0x0000001400027c02 */ /* 0x000fee0008000f00 */
.L_x_157:
[----:B-1----:R1:W2:Y:S02]  /*a1a0*/  SYNCS.PHASECHK.TRANS64.TRYWAIT P1, [R2+URZ+0x88], R8 ;  /* 0x00008808020075a7 */ /* 0x0022a400080211ff */
[----:B--2---:R-:W-:Y:S05]  /*a1b0*/  @!P1 NANOSLEEP.SYNCS 0x989680 ;  /* 0x009896800000995d */ /* 0x004fea0003900000 */
[----:B------:R-:W2:Y:S02]  /*a1c0*/  @!P1 SYNCS.PHASECHK.TRANS64 P1, [R2+URZ+0x88], R8 ;  /* 0x00008808020095a7 */ /* 0x000ea400080210ff */
[----:B--2---:R-:W-:Y:S05]  /*a1d0*/  @!P1 BRA `(.L_x_157) ;  /* 0xfffffffc00f09947 */ /* 0x004fea000383ffff */
[----:B------:R-:W-:Y:S05]  /*a1e0*/  BRA `(.L_x_158) ;  /* 0xffffffa800e87947 */ /* 0x000fea000383ffff */
.L_x_70:
[----:B------:R-:W-:Y:S07]  /*a1f0*/  MOV R2, UR20 ;  /* 0x0000001400027c02 */ /* 0x000fee0008000f00 */
.L_x_159:
[----:B-1----:R1:W2:Y:S02]  /*a200*/  SYNCS.PHASECHK.TRANS64.TRYWAIT P1, [R2+URZ+0x90], R8 ;  /* 0x00009008020075a7 */ /* 0x0022a400080211ff */
[----:B--2---:R-:W-:Y:S05]  /*a210*/  @!P1 NANOSLEEP.SYNCS 0x989680 ;  /* 0x009896800000995d */ /* 0x004fea0003900000 */
[----:B------:R-:W2:Y:S02]  /*a220*/  @!P1 SYNCS.PHASECHK.TRANS64 P1, [R2+URZ+0x90], R8 ;  /* 0x00009008020095a7 */ /* 0x000ea400080210ff */
[----:B--2---:R-:W-:Y:S05]  /*a230*/  @!P1 BRA `(.L_x_159) ;  /* 0xfffffffc00f09947 */ /* 0x004fea000383ffff */
[----:B------:R-:W-:Y:S05]  /*a240*/  BRA `(.L_x_160) ;  /* 0xffffffac00307947 */ /* 0x000fea000383ffff */
.L_x_71:
[----:B------:R-:W-:Y:S07]  /*a250*/  MOV R0, UR20 ;  /* 0x0000001400007c02 */ /* 0x000fee0008000f00 */
.L_x_161:
[----:B-1----:R1:W2:Y:S02]  /*a260*/  SYNCS.PHASECHK.TRANS64.TRYWAIT P0, [R0+URZ+0x98], R8 ;  /* 0x00009808000075a7 */ /* 0x0022a400080011ff */
[----:B--2---:R-:W-:Y:S05]  /*a270*/  @!P0 NANOSLEEP.SYNCS 0x989680 ;  /* 0x009896800000895d */ /* 0x004fea0003900000 */
[----:B------:R-:W2:Y:S02]  /*a280*/  @!P0 SYNCS.PHASECHK.TRANS64 P0, [R0+URZ+0x98], R8 ;  /* 0x00009808000085a7 */ /* 0x000ea400080010ff */
[----:B--2---:R-:W-:Y:S05]  /*a290*/  @!P0 BRA `(.L_x_161) ;  /* 0xfffffffc00f08947 */ /* 0x004fea000383ffff */
[----:B------:R-:W-:Y:S05]  /*a2a0*/  BRA `(.L_x_162) ;  /* 0xffffffac00787947 */ /* 0x000fea000383ffff */
.L_x_73:
[----:B------:R-:W-:-:S07]  /*a2b0*/  MOV R0, UR20 ;  /* 0x0000001400007c02 */ /* 0x000fce0008000f00 */
.L_x_163:
[----:B--2---:R2:W3:Y:S02]  /*a2c0*/  SYNCS.PHASECHK.TRANS64.TRYWAIT P0, [R0+URZ+0x80], R2 ;  /* 0x00008002000075a7 */ /* 0x0044e400080011ff */
[----:B---3--:R-:W-:Y:S05]  /*a2d0*/  @!P0 NANOSLEEP.SYNCS 0x989680 ;  /* 0x009896800000895d */ /* 0x008fea0003900000 */
[----:B------:R-:W3:Y:S02]  /*a2e0*/  @!P0 SYNCS.PHASECHK.TRANS64 P0, [R0+URZ+0x80], R2 ;  /* 0x00008002000085a7 */ /* 0x000ee400080010ff */
[----:B---3--:R-:W-:Y:S05]  /*a2f0*/  @!P0 BRA `(.L_x_163) ;  /* 0xfffffffc00f08947 */ /* 0x008fea000383ffff */
[----:B------:R-:W-:Y:S05]  /*a300*/  BRA `(.L_x_164) ;  /* 0xffffffac00dc7947 */ /* 0x000fea000383ffff */
.L_x_74:
[----:B--2---:R-:W-:-:S07]  /*a310*/  MOV R0, UR20 ;  /* 0x0000001400007c02 */ /* 0x004fce0008000f00 */
.L_x_165:
[----:B--2---:R2:W3:Y:S02]  /*a320*/  SYNCS.PHASECHK.TRANS64.TRYWAIT P0, [R0+URZ+0x88], R2 ;  /* 0x00008802000075a7 */ /* 0x0044e400080011ff */
[----:B---3--:R-:W-:Y:S05]  /*a330*/  @!P0 NANOSLEEP.SYNCS 0x989680 ;  /* 0x009896800000895d */ /* 0x008fea0003900000 */
[----:B------:R-:W3:Y:S02]  /*a340*/  @!P0 SYNCS.PHASECHK.TRANS64 P0, [R0+URZ+0x88], R2 ;  /* 0x00008802000085a7 */ /* 0x000ee400080010ff */
[----:B---3--:R-:W-:Y:S05]  /*a350*/  @!P0 BRA `(.L_x_165) ;  /* 0xfffffffc00f08947 */ /* 0x008fea000383ffff */
[----:B------:R-:W-:Y:S05]  /*a360*/  BRA `(.L_x_166) ;  /* 0xffffffac00cc7947 */ /* 0x000fea000383ffff */
.L_x_75:
[----:B--2---:R-:W-:-:S07]  /*a370*/  MOV R0, UR20 ;  /* 0x0000001400007c02 */ /* 0x004fce0008000f00 */
.L_x_167:
[----:B--2---:R2:W3:Y:S02]  /*a380*/  SYNCS.PHASECHK.TRANS64.TRYWAIT P0, [R0+URZ+0x90], R2 ;  /* 0x00009002000075a7 */ /* 0x0044e400080011ff */
[----:B---3--:R-:W-:Y:S05]  /*a390*/  @!P0 NANOSLEEP.SYNCS 0x989680 ;  /* 0x009896800000895d */ /* 0x008fea0003900000 */
[----:B------:R-:W3:Y:S02]  /*a3a0*/  @!P0 SYNCS.PHASECHK.TRANS64 P0, [R0+URZ+0x90], R2 ;  /* 0x00009002000085a7 */ /* 0x000ee400080010ff */
[----:B---3--:R-:W-:Y:S05]  /*a3b0*/  @!P0 BRA `(.L_x_167) ;  /* 0xfffffffc00f08947 */ /* 0x008fea000383ffff */
[----:B------:R-:W-:Y:S05]  /*a3c0*/  BRA `(.L_x_168) ;  /* 0xffffffac00bc7947 */ /* 0x000fea000383ffff */
.L_x_77:
[----:B------:R-:W-:Y:S07]  /*a3d0*/  MOV R0, UR49 ;  /* 0x0000003100007c02 */ /* 0x000fee0008000f00 */
.L_x_169:
[----:B-1----:R1:W2:Y:S02]  /*a3e0*/  SYNCS.PHASECHK.TRANS64.TRYWAIT P0, [R0+URZ+0xb0], R2 ;  /* 0x0000b002000075a7 */ /* 0x0022a400080011ff */
[----:B--2---:R-:W-:Y:S05]  /*a3f0*/  @!P0 NANOSLEEP.SYNCS 0x989680 ;  /* 0x009896800000895d */ /* 0x004fea0003900000 */
[----:B------:R-:W2:Y:S02]  /*a400*/  @!P0 SYNCS.PHASECHK.TRANS64 P0, [R0+URZ+0xb0], R2 ;  /* 0x0000b002000085a7 */ /* 0x000ea400080010ff */
[----:B--2---:R-:W-:Y:S05]  /*a410*/  @!P0 BRA `(.L_x_169) ;  /* 0xfffffffc00f08947 */ /* 0x004fea000383ffff */
[----:B------:R-:W-:Y:S05]  /*a420*/  BRA `(.L_x_170) ;  /* 0xffffffb000947947 */ /* 0x000fea000383ffff */
.L_x_88:
[----:B-1----:R-:W-:Y:S04]  /*a430*/  MOV R2, UR49 ;  /* 0x0000003100027c02 */ /* 0x002fe80008000f00 */
[----:B------:R1:W2:Y:S03]  /*a440*/  SYNCS.PHASECHK.TRANS64.TRYWAIT P1, [R2+URZ+0x60], R3 ;  /* 0x00006003020075a7 */ /* 0x0002a600080211ff */
[----:B--2---:R-:W-:Y:S05]  /*a450*/  @!P1 NANOSLEEP.SYNCS 0x989680 ;  /* 0x009896800000995d */ /* 0x004fea0003900000 */
[----:B------:R-:W2:Y:S02]  /*a460*/  @!P1 SYNCS.PHASECHK.TRANS64 P1, [R2+URZ+0x60], R3 ;  /* 0x00006003020095a7 */ /* 0x000ea400080210ff */
[----:B--2---:R-:W-:Y:S05]  /*a470*/  @!P1 BRA `(.L_x_88) ;  /* 0xfffffffc00ec9947 */ /* 0x004fea000383ffff */
[----:B------:R-:W-:Y:S05]  /*a480*/  BRA `(.L_x_87) ;  /* 0xffffffc000807947 */ /* 0x000fea000383ffff */
.L_x_90:
[----:B-1----:R1:W4:Y:S02]  /*a490*/  SYNCS.PHASECHK.TRANS64.TRYWAIT P0, [R56+URZ+0xc0], R0 ;  /* 0x0000c000380075a7 */ /* 0x00232400080011ff */
[----:B----4-:R-:W-:Y:S05]  /*a4a0*/  @!P0 NANOSLEEP.SYNCS 0x989680 ;  /* 0x009896800000895d */ /* 0x010fea0003900000 */
[----:B------:R-:W4:Y:S02]  /*a4b0*/  @!P0 SYNCS.PHASECHK.TRANS64 P0, [R56+URZ+0xc0], R0 ;  /* 0x0000c000380085a7 */ /* 0x000f2400080010ff */
[----:B----4-:R-:W-:Y:S05]  /*a4c0*/  @!P0 BRA `(.L_x_90) ;  /* 0xfffffffc00f08947 */ /* 0x010fea000383ffff */
[----:B------:R-:W-:Y:S05]  /*a4d0*/  BRA `(.L_x_89) ;  /* 0xffffffc000a87947 */ /* 0x000fea000383ffff */
.L_x_99:
[----:B---3--:R3:W4:Y:S02]  /*a4e0*/  SYNCS.PHASECHK.TRANS64.TRYWAIT P0, [R2+URZ+0x60], R0 ;  /* 0x00006000020075a7 */ /* 0x00872400080011ff */
[----:B----4-:R-:W-:Y:S05]  /*a4f0*/  @!P0 NANOSLEEP.SYNCS 0x989680 ;  /* 0x009896800000895d */ /* 0x010fea0003900000 */
[----:B------:R-:W4:Y:S02]  /*a500*/  @!P0 SYNCS.PHASECHK.TRANS64 P0, [R2+URZ+0x60], R0 ;  /* 0x00006000020085a7 */ /* 0x000f2400080010ff */
[----:B----4-:R-:W-:Y:S05]  /*a510*/  @!P0 BRA `(.L_x_99) ;  /* 0xfffffffc00f08947 */ /* 0x010fea000383ffff */
[----:B------:R-:W-:Y:S05]  /*a520*/  BRA `(.L_x_98) ;  /* 0xffffffcc00907947 */ /* 0x000fea000383ffff */
.L_x_107:
[----:B-1----:R1:W3:Y:S02]  /*a530*/  SYNCS.PHASECHK.TRANS64.TRYWAIT P0, [R6+URZ+0x60], R5 ;  /* 0x00006005060075a7 */ /* 0x0022e400080011ff */
[----:B---3--:R-:W-:Y:S05]  /*a540*/  @!P0 NANOSLEEP.SYNCS 0x989680 ;  /* 0x009896800000895d */ /* 0x008fea0003900000 */
[----:B------:R-:W3:Y:S02]  /*a550*/  @!P0 SYNCS.PHASECHK.TRANS64 P0, [R6+URZ+0x60], R5 ;  /* 0x00006005060085a7 */ /* 0x000ee400080010ff */
[----:B---3--:R-:W-:Y:S05]  /*a560*/  @!P0 BRA `(.L_x_107) ;  /* 0xfffffffc00f08947 */ /* 0x008fea000383ffff */
[----:B------:R-:W-:Y:S05]  /*a570*/  BRA `(.L_x_106) ;  /* 0xffffffd8009c7947 */ /* 0x000fea000383ffff */
.L_x_115:
[----:B---3--:R3:W4:Y:S02]  /*a580*/  SYNCS.PHASECHK.TRANS64.TRYWAIT P0, [R2+URZ+0x60], R5 ;  /* 0x00006005020075a7 */ /* 0x00872400080011ff */
[----:B----4-:R-:W-:Y:S05]  /*a590*/  @!P0 NANOSLEEP.SYNCS 0x989680 ;  /* 0x009896800000895d */ /* 0x010fea0003900000 */
[----:B------:R-:W4:Y:S02]  /*a5a0*/  @!P0 SYNCS.PHASECHK.TRANS64 P0, [R2+URZ+0x60], R5 ;  /* 0x00006005020085a7 */ /* 0x000f2400080010ff */
[----:B----4-:R-:W-:Y:S05]  /*a5b0*/  @!P0 BRA `(.L_x_115) ;  /* 0xfffffffc00f08947 */ /* 0x010fea000383ffff */
[----:B------:R-:W-:Y:S05]  /*a5c0*/  BRA `(.L_x_114) ;  /* 0xffffffe400a47947 */ /* 0x000fea000383ffff */
        .weak           $__internal_0_$__cuda_sm10x_tcgen05_guardrail_trap_col_being_dealloced_not_returned_by_alloc
        .type           $__internal_0_$__cuda_sm10x_tcgen05_guardrail_trap_col_being_dealloced_not_returned_by_alloc,@function
        .size           $__internal_0_$__cuda_sm10x_tcgen05_guardrail_trap_col_being_dealloced_not_returned_by_alloc,($__internal_1_$__cuda_sm10x_tcgen05_guardrail_trap_phase_invalid_during_alloc - $__internal_0_$__cuda_sm10x_tcgen05_guardrail_trap_col_being_dealloced_not_returned_by_alloc)
$__internal_0_$__cuda_sm10x_tcgen05_guardrail_trap_col_being_dealloced_not_returned_by_alloc:
[----:B------:R-:W-:Y:S05]  /*a5d0*/  BPT.TRAP 0x1 ;  /* 0x000000040000795c */ /* 0x000fea0000300000 */
[----:B------:R-:W-:-:S04]  /*a5e0*/  HFMA2 R3, -RZ, RZ, 0, 0 ;  /* 0x00000000ff037431 */ /* 0x000fc800000001ff */
[----:B------:R-:W-:Y:S05]  /*a5f0*/  RET.REL.NODEC R2 `(_ZN7cutlass13device_kernelINS_4conv6kernel13ConvUniversalINS1_16ConvProblemShapeILNS1_8OperatorE1ELi3EEENS1_10collective14CollectiveConvINS1_47MainloopSm100TmaUmmaWarpSpecializedImplicitGemmILS5_1ELi6ELi3ELi1ELi2EN4cute5tupleIJNSA_1CILi1EEESD_SD_EEEEENSB_IJNSC_ILi128EEESG_NSB_IJNSC_ILi64EEEEEEEEENS_10bfloat16_tESK_NSA_8TiledMMAINSA_8MMA_AtomIJNSA_20SM100_MMA_F16BF16_SSISK_SK_fLi128ELi128ELNSA_4UMMA5MajorE0ELSP_1ELNSO_7ScaleInE0ELSQ_0EEEEEENSA_6LayoutISE_NSB_IJNSC_ILi0EEESU_SU_EEEEENSB_IJNSA_10UnderscoreESX_SX_EEEEENS7_6detail27Sm100ImplicitGemmTileTraitsINSA_20SM90_TMA_LOAD_IM2COLENSA_14ComposedLayoutINSA_7SwizzleILi3ELi4ELi3EEENSA_18smem_ptr_flag_bitsILi16EEENST_INSB_IJNSC_ILi8EEESH_EEENSB_IJSH_SD_EEEEEEEvEENS11_INSA_13SM90_TMA_LOADENS13_IS15_S17_NST_INSB_IJSH_S18_EEENSB_IJSD_SH_EEEEEEEvEEEENS_8epilogue10collective18CollectiveEpilogueINS1L_23Sm100TmaWarpSpecializedILi4ELi2ELi32ELb1ELb0EEEJSJ_NSB_IJNST_ISG_SD_EENST_INSC_ILi32EEESD_EEEEESK_NSB_IJNSB_IJllllEEESD_SU_EEESK_S1V_NS1L_6fusion15FusionCallbacksIS1P_NS1W_17LinearCombinationISK_fSK_fLNS_15FloatRoundStyleE2EEESJ_S1T_JEEENSA_5SM1004TMEM4LOAD26SM100_TMEM_LOAD_32dp32b32xES12_NS13_INS14_ILi2ELi4ELi3EEES17_NST_INSB_IJS18_S1R_EEENSB_IJS1R_SD_EEEEEEENSA_39AutoVectorizingCopyWithAssumedAlignmentILi128EEENSA_21SM90_TMA_STORE_IM2COLES2A_S2C_S2C_EEEvvEEEEvNT_6ParamsE) ;  /* 0xffffff5802807950 */ /* 0x000fea0003c3ffff */
        .weak           $__internal_1_$__cuda_sm10x_tcgen05_guardrail_trap_phase_invalid_during_alloc
        .type           $__internal_1_$__cuda_sm10x_tcgen05_guardrail_trap_phase_invalid_during_alloc,@function
        .size           $__internal_1_$__cuda_sm10x_tcgen05_guardrail_trap_phase_invalid_during_alloc,($__internal_2_$__cuda_sm10x_tcgen05_guardrail_trap_unallocated_columns_being_dealloced - $__internal_1_$__cuda_sm10x_tcgen05_guardrail_trap_phase_invalid_during_alloc)
$__internal_1_$__cuda_sm10x_tcgen05_guardrail_trap_phase_invalid_during_alloc:
[----:B------:R-:W-:Y:S05]  /*a600*/  BPT.TRAP 0x1 ;  /* 0x000000040000795c */ /* 0x000fea0000300000 */
[----:B------:R-:W-:-:S04]  /*a610*/  MOV R3, 0x0 ;  /* 0x0000000000037802 */ /* 0x000fc80000000f00 */
[----:B------:R-:W-:Y:S05]  /*a620*/  RET.REL.NODEC R2 `(_ZN7cutlass13device_kernelINS_4conv6kernel13ConvUniversalINS1_16ConvProblemShapeILNS1_8OperatorE1ELi3EEENS1_10collective14CollectiveConvINS1_47MainloopSm100TmaUmmaWarpSpecializedImplicitGemmILS5_1ELi6ELi3ELi1ELi2EN4cute5tupleIJNSA_1CILi1EEESD_SD_EEEEENSB_IJNSC_ILi128EEESG_NSB_IJNSC_ILi64EEEEEEEEENS_10bfloat16_tESK_NSA_8TiledMMAINSA_8MMA_AtomIJNSA_20SM100_MMA_F16BF16_SSISK_SK_fLi128ELi128ELNSA_4UMMA5MajorE0ELSP_1ELNSO_7ScaleInE0ELSQ_0EEEEEENSA_6LayoutISE_NSB_IJNSC_ILi0EEESU_SU_EEEEENSB_IJNSA_10UnderscoreESX_SX_EEEEENS7_6detail27Sm100ImplicitGemmTileTraitsINSA_20SM90_TMA_LOAD_IM2COLENSA_14ComposedLayoutINSA_7SwizzleILi3ELi4ELi3EEENSA_18smem_ptr_flag_bitsILi16EEENST_INSB_IJNSC_ILi8EEESH_EEENSB_IJSH_SD_EEEEEEEvEENS11_INSA_13SM90_TMA_LOADENS13_IS15_S17_NST_INSB_IJSH_S18_EEENSB_IJSD_SH_EEEEEEEvEEEENS_8epilogue10collective18CollectiveEpilogueINS1L_23Sm100TmaWarpSpecializedILi4ELi2ELi32ELb1ELb0EEEJSJ_NSB_IJNST_ISG_SD_EENST_INSC_ILi32EEESD_EEEEESK_NSB_IJNSB_IJllllEEESD_SU_EEESK_S1V_NS1L_6fusion15FusionCallbacksIS1P_NS1W_17LinearCombinationISK_fSK_fLNS_15FloatRoundStyleE2EEESJ_S1T_JEEENSA_5SM1004TMEM4LOAD26SM100_TMEM_LOAD_32dp32b32xES12_NS13_INS14_ILi2ELi4ELi3EEES17_NST_INSB_IJS18_S1R_EEENSB_IJS1R_SD_EEEEEEENSA_39AutoVectorizingCopyWithAssumedAlignmentILi128EEENSA_21SM90_TMA_STORE_IM2COLES2A_S2C_S2C_EEEvvEEEEvNT_6ParamsE) ;  /* 0xffffff5802747950 */ /* 0x000fea0003c3ffff */
        .weak           $__internal_2_$__cuda_sm10x_tcgen05_guardrail_trap_unallocated_columns_being_dealloced
        .type           $__internal_2_$__cuda_sm10x_tcgen05_guardrail_trap_unallocated_columns_being_dealloced,@function
        .size           $__internal_2_$__cuda_sm10x_tcgen05_guardrail_trap_unallocated_columns_being_dealloced,(.L_x_172 - $__internal_2_$__cuda_sm10x_tcgen05_guardrail_trap_unallocated_columns_being_dealloced)
$__internal_2_$__cuda_sm10x_tcgen05_guardrail_trap_unallocated_columns_being_dealloced:
[----:B------:R-:W-:Y:S05]  /*a630*/  BPT.TRAP 0x1 ;  /* 0x000000040000795c */ /* 0x000fea0000300000 */
[----:B------:R-:W-:-:S04]  /*a640*/  HFMA2 R3, -RZ, RZ, 0, 0 ;  /* 0x00000000ff037431 */ /* 0x000fc800000001ff */
[----:B------:R-:W-:Y:S05]  /*a650*/  RET.REL.NODEC R2 `(_ZN7cutlass13device_kernelINS_4conv6kernel13ConvUniversalINS1_16ConvProblemShapeILNS1_8OperatorE1ELi3EEENS1_10collective14CollectiveConvINS1_47MainloopSm100TmaUmmaWarpSpecializedImplicitGemmILS5_1ELi6ELi3ELi1ELi2EN4cute5tupleIJNSA_1CILi1EEESD_SD_EEEEENSB_IJNSC_ILi128EEESG_NSB_IJNSC_ILi64EEEEEEEEENS_10bfloat16_tESK_NSA_8TiledMMAINSA_8MMA_AtomIJNSA_20SM100_MMA_F16BF16_SSISK_SK_fLi128ELi128ELNSA_4UMMA5MajorE0ELSP_1ELNSO_7ScaleInE0ELSQ_0EEEEEENSA_6LayoutISE_NSB_IJNSC_ILi0EEESU_SU_EEEEENSB_IJNSA_10UnderscoreESX_SX_EEEEENS7_6detail27Sm100ImplicitGemmTileTraitsINSA_20SM90_TMA_LOAD_IM2COLENSA_14ComposedLayoutINSA_7SwizzleILi3ELi4ELi3EEENSA_18smem_ptr_flag_bitsILi16EEENST_INSB_IJNSC_ILi8EEESH_EEENSB_IJSH_SD_EEEEEEEvEENS11_INSA_13SM90_TMA_LOADENS13_IS15_S17_NST_INSB_IJSH_S18_EEENSB_IJSD_SH_EEEEEEEvEEEENS_8epilogue10collective18CollectiveEpilogueINS1L_23Sm100TmaWarpSpecializedILi4ELi2ELi32ELb1ELb0EEEJSJ_NSB_IJNST_ISG_SD_EENST_INSC_ILi32EEESD_EEEEESK_NSB_IJNSB_IJllllEEESD_SU_EEESK_S1V_NS1L_6fusion15FusionCallbacksIS1P_NS1W_17LinearCombinationISK_fSK_fLNS_15FloatRoundStyleE2EEESJ_S1T_JEEENSA_5SM1004TMEM4LOAD26SM100_TMEM_LOAD_32dp32b32xES12_NS13_INS14_ILi2ELi4ELi3EEES17_NST_INSB_IJS18_S1R_EEENSB_IJS1R_SD_EEEEEEENSA_39AutoVectorizingCopyWithAssumedAlignmentILi128EEENSA_21SM90_TMA_STORE_IM2COLES2A_S2C_S2C_EEEvvEEEEvNT_6ParamsE) ;  /* 0xffffff5802687950 */ /* 0x000fea0003c3ffff */
.L_x_171:
[----:B------:R-:W-:-:S00]  /*a660*/  BRA `(.L_x_171) ;  /* 0xfffffffc00fc7947 */ /* 0x000fc0000383ffff */
[----:B------:R-:W-:-:S00]  /*a670*/  NOP ;  /* 0x0000000000007918 */ /* 0x000fc00000000000 */
        /* <DEDUP_REMOVED lines=8> */
.L_x_172:


//--------------------- .nv.global.init           --------------------------
	.section	.nv.global.init,"aw",@progbits
.nv.global.init:
	.type		$str$29,@object
	.size		$str$29,($str$30 - $str$29)
$str$29:
        /*0000*/ 	.byte	0x28, 0x61, 0x64, 0x64, 0x72, 0x65, 0x73, 0x73, 0x20, 0x26, 0x20, 0x6d, 0x61, 0x73, 0x6b, 0x29
        /*0010*/ 	.byte	0x20, 0x3d, 0x3d, 0x20, 0x30, 0x00
	.type		$str$30,@object
	.size		$str$30,($str$28 - $str$30)
$str$30:
        /*0016*/ 	.byte	0x2f, 0x74, 0x6d, 0x70, 0x2f, 0x63, 0x75, 0x74, 0x6c, 0x61, 0x73, 0x73, 0x5f, 0x73, 0x77, 0x65
        /*0026*/ 	.byte	0x65, 0x70, 0x5f, 0x73, 0x72, 0x63, 0x2f, 0x69, 0x6e, 0x63, 0x6c, 0x75, 0x64, 0x65, 0x2f, 0x63
        /*0036*/ 	.byte	0x75, 0x74, 0x65, 0x2f, 0x70, 0x6f, 0x69, 0x6e, 0x74, 0x65, 0x72, 0x5f, 0x66, 0x6c, 0x61, 0x67
        /*0046*/ 	.byte	0x67, 0x65, 0x64, 0x2e, 0x68, 0x70, 0x70, 0x00
	.type		$str$28,@object
	.size		$str$28,($str$27 - $str$28)
$str$28:
        /*004e*/ 	.byte	0x2f, 0x74, 0x6d, 0x70, 0x2f, 0x63, 0x75, 0x74, 0x6c, 0x61, 0x73, 0x73, 0x5f, 0x73, 0x77, 0x65
        /*005e*/ 	.byte	0x65, 0x70, 0x5f, 0x73, 0x72, 0x63, 0x2f, 0x69, 0x6e, 0x63, 0x6c, 0x75, 0x64, 0x65, 0x2f, 0x63
        /*006e*/ 	.byte	0x75, 0x74, 0x65, 0x2f, 0x61, 0x74, 0x6f, 0x6d, 0x2f, 0x63, 0x6f, 0x70, 0x79, 0x5f, 0x74, 0x72
        /*007e*/ 	.byte	0x61, 0x69, 0x74, 0x73, 0x5f, 0x73, 0x6d, 0x31, 0x30, 0x30, 0x2e, 0x68, 0x70, 0x70, 0x00
	.type		$str$27,@object
	.size		$str$27,(__unnamed_1 - $str$27)
$str$27:
        /*008d*/ 	.byte	0x28, 0x28, 0x75, 0x69, 0x6e, 0x74, 0x33, 0x32, 0x5f, 0x74, 0x28, 0x74, 0x68, 0x72, 0x65, 0x61
        /*009d*/ 	.byte	0x64, 0x49, 0x64, 0x78, 0x2e, 0x78, 0x29, 0x20, 0x2f, 0x20, 0x33, 0x32, 0x29, 0x20, 0x25, 0x20
        /*00ad*/ 	.byte	0x34, 0x29, 0x20, 0x3d, 0x3d, 0x20, 0x28, 0x28, 0x28, 0x74, 0x6d, 0x65, 0x6d, 0x5f, 0x61, 0x64
        /*00bd*/ 	.byte	0x64, 0x72, 0x20, 0x3e, 0x3e, 0x20, 0x31, 0x36, 0x29, 0x20, 0x2f, 0x20, 0x33, 0x32, 0x29, 0x20
        /*00cd*/ 	.byte	0x25, 0x20, 0x34, 0x29, 0x00
	.type		__unnamed_1,@object
	.size		__unnamed_1,(__unnamed_2 - __unnamed_1)
__unnamed_1:
        /*00d2*/ 	.byte	0x61, 0x75, 0x74, 0x6f, 0x20, 0x63, 0x75, 0x74, 0x65, 0x3a, 0x3a, 0x61, 0x73, 0x5f, 0x70, 0x6f
        /* <DEDUP_REMOVED lines=24> */
        /*0262*/ 	.byte	0x34, 0x30, 0x39, 0x36, 0x3e, 0x3e, 0x3e, 0x3e, 0x5d, 0x00
	.type		__unnamed_2,@object
	.size		__unnamed_2,(.L_2 - __unnamed_2)
__unnamed_2:
        /* <DEDUP_REMOVED lines=42> */
        /*050c*/ 	.byte	0x3e, 0x3e, 0x5d, 0x00
.L_2:


//--------------------- .nv.shared._ZN7cutlass13device_kernelINS_4conv6kernel13ConvUniversalINS1_16ConvProblemShapeILNS1_8OperatorE1ELi3EEENS1_10collective14CollectiveConvINS1_47MainloopSm100TmaUmmaWarpSpecializedImplicitGemmILS5_1ELi6ELi3ELi1ELi2EN4cute5tupleIJNSA_1CILi1EEESD_SD_EEEEENSB_IJNSC_ILi128EEESG_NSB_IJNSC_ILi64EEEEEEEEENS_10bfloat16_tESK_NSA_8TiledMMAINSA_8MMA_AtomIJNSA_20SM100_MMA_F16BF16_SSISK_SK_fLi128ELi128ELNSA_4UMMA5MajorE0ELSP_1ELNSO_7ScaleInE0ELSQ_0EEEEEENSA_6LayoutISE_NSB_IJNSC_ILi0EEESU_SU_EEEEENSB_IJNSA_10UnderscoreESX_SX_EEEEENS7_6detail27Sm100ImplicitGemmTileTraitsINSA_20SM90_TMA_LOAD_IM2COLENSA_14ComposedLayoutINSA_7SwizzleILi3ELi4ELi3EEENSA_18smem_ptr_flag_bitsILi16EEENST_INSB_IJNSC_ILi8EEESH_EEENSB_IJSH_SD_EEEEEEEvEENS11_INSA_13SM90_TMA_LOADENS13_IS15_S17_NST_INSB_IJSH_S18_EEENSB_IJSD_SH_EEEEEEEvEEEENS_8epilogue10collective18CollectiveEpilogueINS1L_23Sm100TmaWarpSpecializedILi4ELi2ELi32ELb1ELb0EEEJSJ_NSB_IJNST_ISG_SD_EENST_INSC_ILi32EEESD_EEEEESK_NSB_IJNSB_IJllllEEESD_SU_EEESK_S1V_NS1L_6fusion15FusionCallbacksIS1P_NS1W_17LinearCombinationISK_fSK_fLNS_15FloatRoundStyleE2EEESJ_S1T_JEEENSA_5SM1004TMEM4LOAD26SM100_TMEM_LOAD_32dp32b32xES12_NS13_INS14_ILi2ELi4ELi3EEES17_NST_INSB_IJS18_S1R_EEENSB_IJS1R_SD_EEEEEEENSA_39AutoVectorizingCopyWithAssumedAlignmentILi128EEENSA_21SM90_TMA_STORE_IM2COLES2A_S2C_S2C_EEEvvEEEEvNT_6ParamsE --------------------------
	.section	.nv.shared._ZN7cutlass13device_kernelINS_4conv6kernel13ConvUniversalINS1_16ConvProblemShapeILNS1_8OperatorE1ELi3EEENS1_10collective14CollectiveConvINS1_47MainloopSm100TmaUmmaWarpSpecializedImplicitGemmILS5_1ELi6ELi3ELi1ELi2EN4cute5tupleIJNSA_1CILi1EEESD_SD_EEEEENSB_IJNSC_ILi128EEESG_NSB_IJNSC_ILi64EEEEEEEEENS_10bfloat16_tESK_NSA_8TiledMMAINSA_8MMA_AtomIJNSA_20SM100_MMA_F16BF16_SSISK_SK_fLi128ELi128ELNSA_4UMMA5MajorE0ELSP_1ELNSO_7ScaleInE0ELSQ_0EEEEEENSA_6LayoutISE_NSB_IJNSC_ILi0EEESU_SU_EEEEENSB_IJNSA_10UnderscoreESX_SX_EEEEENS7_6detail27Sm100ImplicitGemmTileTraitsINSA_20SM90_TMA_LOAD_IM2COLENSA_14ComposedLayoutINSA_7SwizzleILi3ELi4ELi3EEENSA_18smem_ptr_flag_bitsILi16EEENST_INSB_IJNSC_ILi8EEESH_EEENSB_IJSH_SD_EEEEEEEvEENS11_INSA_13SM90_TMA_LOADENS13_IS15_S17_NST_INSB_IJSH_S18_EEENSB_IJSD_SH_EEEEEEEvEEEENS_8epilogue10collective18CollectiveEpilogueINS1L_23Sm100TmaWarpSpecializedILi4ELi2ELi32ELb1ELb0EEEJSJ_NSB_IJNST_ISG_SD_EENST_INSC_ILi32EEESD_EEEEESK_NSB_IJNSB_IJllllEEESD_SU_EEESK_S1V_NS1L_6fusion15FusionCallbacksIS1P_NS1W_17LinearCombinationISK_fSK_fLNS_15FloatRoundStyleE2EEESJ_S1T_JEEENSA_5SM1004TMEM4LOAD26SM100_TMEM_LOAD_32dp32b32xES12_NS13_INS14_ILi2ELi4ELi3EEES17_NST_INSB_IJS18_S1R_EEENSB_IJS1R_SD_EEEEEEENSA_39AutoVectorizingCopyWithAssumedAlignmentILi128EEENSA_21SM90_TMA_STORE_IM2COLES2A_S2C_S2C_EEEvvEEEEvNT_6ParamsE,"aw",@nobits
	.sectionflags	@""
	.align	16
	.zero		1024


//--------------------- .nv.shared.reserved.0     --------------------------
	.section	.nv.shared.reserved.0,"aw",@nobits
	.weak		__nv_reservedSMEM_offset_0_alias
	.size		__nv_reservedSMEM_offset_0_alias, 0, 64
	.other		__nv_reservedSMEM_offset_0_alias,@"STO_CUDA_RESERVED_SHARED STV_DEFAULT"
__nv_reservedSMEM_offset_0_alias:
	.zero		0
.nv.shared.reserved.0:
	.zero		64
	.weak		__nv_reservedSMEM_tcgen05_partition
	.type		__nv_reservedSMEM_tcgen05_partition,@object
	.size		__nv_reservedSMEM_tcgen05_partition,(.L_0 - __nv_reservedSMEM_tcgen05_partition)
__nv_reservedSMEM_tcgen05_partition:
	.zero		32
.L_0:


//--------------------- .nv.global                --------------------------
	.section	.nv.global,"aw",@nobits
.nv.global:
	.type		_ZN39_INTERNAL_ec9d08ad_4_k_cu_b57eebd3_40844cute1_E,@object
	.size		_ZN39_INTERNAL_ec9d08ad_4_k_cu_b57eebd3_40844cute1_E,(_ZN39_INTERNAL_ec9d08ad_4_k_cu_b57eebd3_40844cuda3std3__45__cpo6cbeginE - _ZN39_INTERNAL_ec9d08ad_4_k_cu_b57eebd3_40844cute1_E)
_ZN39_INTERNAL_ec9d08ad_4_k_cu_b57eebd3_40844cute1_E:
	.zero		1
	.type		_ZN39_INTERNAL_ec9d08ad_4_k_cu_b57eebd3_40844cuda3std3__45__cpo6cbeginE,@object
	.size		_ZN39_INTERNAL_ec9d08ad_4_k_cu_b57eebd3_40844cuda3std3__45__cpo6cbeginE,(_ZN39_INTERNAL_ec9d08ad_4_k_cu_b57eebd3_40844cuda3std3__48in_placeE - _ZN39_INTERNAL_ec9d08ad_4_k_cu_b57eebd3_40844cuda3std3__45__cpo6cbeginE)
_ZN39_INTERNAL_ec9d08ad_4_k_cu_b57eebd3_40844cuda3std3__45__cpo6cbeginE:
	.zero		1
	.type		_ZN39_INTERNAL_ec9d08ad_4_k_cu_b57eebd3_40844cuda3std3__48in_placeE,@object
	.size		_ZN39_INTERNAL_ec9d08ad_4_k_cu_b57eebd3_40844cuda3std3__48in_placeE,(_ZN39_INTERNAL_ec9d08ad_4_k_cu_b57eebd3_40844cuda3std6ranges3__45__cpo9iter_moveE - _ZN39_INTERNAL_ec9d08ad_4_k_cu_b57eebd3_40844cuda3std3__48in_placeE)
_ZN39_INTERNAL_ec9d08ad_4_k_cu_b57eebd3_40844cuda3std3__48in_placeE:
	.zero		1
	.type		_ZN39_INTERNAL_ec9d08ad_4_k_cu_b57eebd3_40844cuda3std6ranges3__45__cpo9iter_moveE,@object
	.size		_ZN39_INTERNAL_ec9d08ad_4_k_cu_b57eebd3_40844cuda3std6ranges3__45__cpo9iter_moveE,(_ZN39_INTERNAL_ec9d08ad_4_k_cu_b57eebd3_40844cuda3std3__45__cpo5beginE - _ZN39_INTERNAL_ec9d08ad_4_k_cu_b57eebd3_40844cuda3std6ranges3__45__cpo9iter_moveE)
_ZN39_INTERNAL_ec9d08ad_4_k_cu_b57eebd3_40844cuda3std6ranges3__45__cpo9iter_moveE:
	.zero		1
	.type		_ZN39_INTERNAL_ec9d08ad_4_k_cu_b57eebd3_40844cuda3std3__45__cpo5beginE,@object
	.size		_ZN39_INTERNAL_ec9d08ad_4_k_cu_b57eebd3_40844cuda3std3__45__cpo5beginE,(_ZN39_INTERNAL_ec9d08ad_4_k_cu_b57eebd3_40844cuda3std3__441_GLOBAL__N__ec9d08ad_4_k_cu_b57eebd3_40846ignoreE - _ZN39_INTERNAL_ec9d08ad_4_k_cu_b57eebd3_40844cuda3std3__45__cpo5beginE)
_ZN39_INTERNAL_ec9d08ad_4_k_cu_b57eebd3_40844cuda3std3__45__cpo5beginE:
	.zero		1
	.type		_ZN39_INTERNAL_ec9d08ad_4_k_cu_b57eebd3_40844cuda3std3__441_GLOBAL__N__ec9d08ad_4_k_cu_b57eebd3_40846ignoreE,@object
	.size		_ZN39_INTERNAL_ec9d08ad_4_k_cu_b57eebd3_40844cuda3std3__441_GLOBAL__N__ec9d08ad_4_k_cu_b57eebd3_40846ignoreE,(_ZN39_INTERNAL_ec9d08ad_4_k_cu_b57eebd3_40844cute7productE - _ZN39_INTERNAL_ec9d08ad_4_k_cu_b57eebd3_40844cuda3std3__441_GLOBAL__N__ec9d08ad_4_k_cu_b57eebd3_40846ignoreE)
_ZN39_INTERNAL_ec9d08ad_4_k_cu_b57eebd3_40844cuda3std3__441_GLOBAL__N__ec9d08ad_4_k_cu_b57eebd3_40846ignoreE:
	.zero		1
	.type		_ZN39_INTERNAL_ec9d08ad_4_k_cu_b57eebd3_40844cute7productE,@object
	.size		_ZN39_INTERNAL_ec9d08ad_4_k_cu_b57eebd3_40844cute7productE,(_ZN39_INTERNAL_ec9d08ad_4_k_cu_b57eebd3_40844cuda3std3__45__cpo3endE - _ZN39_INTERNAL_ec9d08ad_4_k_cu_b57eebd3_40844cute7productE)
_ZN39_INTERNAL_ec9d08ad_4_k_cu_b57eebd3_40844cute7productE:
	.zero		1
	.type		_ZN39_INTERNAL_ec9d08ad_4_k_cu_b57eebd3_40844cuda3std3__45__cpo3endE,@object
	.size		_ZN39_INTERNAL_ec9d08ad_4_k_cu_b57eebd3_40844cuda3std3__45__cpo3endE,(_ZN39_INTERNAL_ec9d08ad_4_k_cu_b57eebd3_40844cuda3std3__419piecewise_constructE - _ZN39_INTERNAL_ec9d08ad_4_k_cu_b57eebd3_40844cuda3std3__45__cpo3endE)
_ZN39_INTERNAL_ec9d08ad_4_k_cu_b57eebd3_40844cuda3std3__45__cpo3endE:
	.zero		1
	.type		_ZN39_INTERNAL_ec9d08ad_4_k_cu_b57eebd3_40844cuda3std3__419piecewise_constructE,@object
	.size		_ZN39_INTERNAL_ec9d08ad_4_k_cu_b57eebd3_40844cuda3std3__419piecewise_constructE,(_ZN39_INTERNAL_ec9d08ad_4_k_cu_b57eebd3_40844cuda3std3__45__cpo4cendE - _ZN39_INTERNAL_ec9d08ad_4_k_cu_b57eebd3_40844cuda3std3__419piecewise_constructE)
_ZN39_INTERNAL_ec9d08ad_4_k_cu_b57eebd3_40844cuda3std3__419piecewise_constructE:
	.zero		1
	.type		_ZN39_INTERNAL_ec9d08ad_4_k_cu_b57eebd3_40844cuda3std3__45__cpo4cendE,@object
	.size		_ZN39_INTERNAL_ec9d08ad_4_k_cu_b57eebd3_40844cuda3std3__45__cpo4cendE,(_ZN39_INTERNAL_ec9d08ad_4_k_cu_b57eebd3_40844cuda3std6ranges3__45__cpo4swapE - _ZN39_INTERNAL_ec9d08ad_4_k_cu_b57eebd3_40844cuda3std3__45__cpo4cendE)
_ZN39_INTERNAL_ec9d08ad_4_k_cu_b57eebd3_40844cuda3std3__45__cpo4cendE:
	.zero		1
	.type		_ZN39_INTERNAL_ec9d08ad_4_k_cu_b57eebd3_40844cuda3std6ranges3__45__cpo4swapE,@object
	.size		_ZN39_INTERNAL_ec9d08ad_4_k_cu_b57eebd3_40844cuda3std6ranges3__45__cpo4swapE,(.L_10 - _ZN39_INTERNAL_ec9d08ad_4_k_cu_b57eebd3_40844cuda3std6ranges3__45__cpo4swapE)
_ZN39_INTERNAL_ec9d08ad_4_k_cu_b57eebd3_40844cuda3std6ranges3__45__cpo4swapE:
	.zero		1
.L_10:


//--------------------- .nv.constant0._ZN7cutlass13device_kernelINS_4conv6kernel13ConvUniversalINS1_16ConvProblemShapeILNS1_8OperatorE1ELi3EEENS1_10collective14CollectiveConvINS1_47MainloopSm100TmaUmmaWarpSpecializedImplicitGemmILS5_1ELi6ELi3ELi1ELi2EN4cute5tupleIJNSA_1CILi1EEESD_SD_EEEEENSB_IJNSC_ILi128EEESG_NSB_IJNSC_ILi64EEEEEEEEENS_10bfloat16_tESK_NSA_8TiledMMAINSA_8MMA_AtomIJNSA_20SM100_MMA_F16BF16_SSISK_SK_fLi128ELi128ELNSA_4UMMA5MajorE0ELSP_1ELNSO_7ScaleInE0ELSQ_0EEEEEENSA_6LayoutISE_NSB_IJNSC_ILi0EEESU_SU_EEEEENSB_IJNSA_10UnderscoreESX_SX_EEEEENS7_6detail27Sm100ImplicitGemmTileTraitsINSA_20SM90_TMA_LOAD_IM2COLENSA_14ComposedLayoutINSA_7SwizzleILi3ELi4ELi3EEENSA_18smem_ptr_flag_bitsILi16EEENST_INSB_IJNSC_ILi8EEESH_EEENSB_IJSH_SD_EEEEEEEvEENS11_INSA_13SM90_TMA_LOADENS13_IS15_S17_NST_INSB_IJSH_S18_EEENSB_IJSD_SH_EEEEEEEvEEEENS_8epilogue10collective18CollectiveEpilogueINS1L_23Sm100TmaWarpSpecializedILi4ELi2ELi32ELb1ELb0EEEJSJ_NSB_IJNST_ISG_SD_EENST_INSC_ILi32EEESD_EEEEESK_NSB_IJNSB_IJllllEEESD_SU_EEESK_S1V_NS1L_6fusion15FusionCallbacksIS1P_NS1W_17LinearCombinationISK_fSK_fLNS_15FloatRoundStyleE2EEESJ_S1T_JEEENSA_5SM1004TMEM4LOAD26SM100_TMEM_LOAD_32dp32b32xES12_NS13_INS14_ILi2ELi4ELi3EEES17_NST_INSB_IJS18_S1R_EEENSB_IJS1R_SD_EEEEEEENSA_39AutoVectorizingCopyWithAssumedAlignmentILi128EEENSA_21SM90_TMA_STORE_IM2COLES2A_S2C_S2C_EEEvvEEEEvNT_6ParamsE --------------------------
	.section	.nv.constant0._ZN7cutlass13device_kernelINS_4conv6kernel13ConvUniversalINS1_16ConvProblemShapeILNS1_8OperatorE1ELi3EEENS1_10collective14CollectiveConvINS1_47MainloopSm100TmaUmmaWarpSpecializedImplicitGemmILS5_1ELi6ELi3ELi1ELi2EN4cute5tupleIJNSA_1CILi1EEESD_SD_EEEEENSB_IJNSC_ILi128EEESG_NSB_IJNSC_ILi64EEEEEEEEENS_10bfloat16_tESK_NSA_8TiledMMAINSA_8MMA_AtomIJNSA_20SM100_MMA_F16BF16_SSISK_SK_fLi128ELi128ELNSA_4UMMA5MajorE0ELSP_1ELNSO_7ScaleInE0ELSQ_0EEEEEENSA_6LayoutISE_NSB_IJNSC_ILi0EEESU_SU_EEEEENSB_IJNSA_10UnderscoreESX_SX_EEEEENS7_6detail27Sm100ImplicitGemmTileTraitsINSA_20SM90_TMA_LOAD_IM2COLENSA_14ComposedLayoutINSA_7SwizzleILi3ELi4ELi3EEENSA_18smem_ptr_flag_bitsILi16EEENST_INSB_IJNSC_ILi8EEESH_EEENSB_IJSH_SD_EEEEEEEvEENS11_INSA_13SM90_TMA_LOADENS13_IS15_S17_NST_INSB_IJSH_S18_EEENSB_IJSD_SH_EEEEEEEvEEEENS_8epilogue10collective18CollectiveEpilogueINS1L_23Sm100TmaWarpSpecializedILi4ELi2ELi32ELb1ELb0EEEJSJ_NSB_IJNST_ISG_SD_EENST_INSC_ILi32EEESD_EEEEESK_NSB_IJNSB_IJllllEEESD_SU_EEESK_S1V_NS1L_6fusion15FusionCallbacksIS1P_NS1W_17LinearCombinationISK_fSK_fLNS_15FloatRoundStyleE2EEESJ_S1T_JEEENSA_5SM1004TMEM4LOAD26SM100_TMEM_LOAD_32dp32b32xES12_NS13_INS14_ILi2ELi4ELi3EEES17_NST_INSB_IJS18_S1R_EEENSB_IJS1R_SD_EEEEEEENSA_39AutoVectorizingCopyWithAssumedAlignmentILi128EEENSA_21SM90_TMA_STORE_IM2COLES2A_S2C_S2C_EEEvvEEEEvNT_6ParamsE,"a",@progbits
	.sectionflags	@""
	.align	4
.nv.constant0._ZN7cutlass13device_kernelINS_4conv6kernel13ConvUniversalINS1_16ConvProblemShapeILNS1_8OperatorE1ELi3EEENS1_10collective14CollectiveConvINS1_47MainloopSm100TmaUmmaWarpSpecializedImplicitGemmILS5_1ELi6ELi3ELi1ELi2EN4cute5tupleIJNSA_1CILi1EEESD_SD_EEEEENSB_IJNSC_ILi128EEESG_NSB_IJNSC_ILi64EEEEEEEEENS_10bfloat16_tESK_NSA_8TiledMMAINSA_8MMA_AtomIJNSA_20SM100_MMA_F16BF16_SSISK_SK_fLi128ELi128ELNSA_4UMMA5MajorE0ELSP_1ELNSO_7ScaleInE0ELSQ_0EEEEEENSA_6LayoutISE_NSB_IJNSC_ILi0EEESU_SU_EEEEENSB_IJNSA_10UnderscoreESX_SX_EEEEENS7_6detail27Sm100ImplicitGemmTileTraitsINSA_20SM90_TMA_LOAD_IM2COLENSA_14ComposedLayoutINSA_7SwizzleILi3ELi4ELi3EEENSA_18smem_ptr_flag_bitsILi16EEENST_INSB_IJNSC_ILi8EEESH_EEENSB_IJSH_SD_EEEEEEEvEENS11_INSA_13SM90_TMA_LOADENS13_IS15_S17_NST_INSB_IJSH_S18_EEENSB_IJSD_SH_EEEEEEEvEEEENS_8epilogue10collective18CollectiveEpilogueINS1L_23Sm100TmaWarpSpecializedILi4ELi2ELi32ELb1ELb0EEEJSJ_NSB_IJNST_ISG_SD_EENST_INSC_ILi32EEESD_EEEEESK_NSB_IJNSB_IJllllEEESD_SU_EEESK_S1V_NS1L_6fusion15FusionCallbacksIS1P_NS1W_17LinearCombinationISK_fSK_fLNS_15FloatRoundStyleE2EEESJ_S1T_JEEENSA_5SM1004TMEM4LOAD26SM100_TMEM_LOAD_32dp32b32xES12_NS13_INS14_ILi2ELi4ELi3EEES17_NST_INSB_IJS18_S1R_EEENSB_IJS1R_SD_EEEEEEENSA_39AutoVectorizingCopyWithAssumedAlignmentILi128EEENSA_21SM90_TMA_STORE_IM2COLES2A_S2C_S2C_EEEvvEEEEvNT_6ParamsE:
	.zero		3200


//--------------------- SYMBOLS --------------------------

	.type		.nv.reservedSmem.offset0,@object
	.size		.nv.reservedSmem.offset0,0x4
	.type		.nv.reservedSmem.cap,@object
	.size		.nv.reservedSmem.cap,0x4
	.type		__assertfail,@function
